	.target	sm_100a

	.elftype	@"ET_EXEC"


//--------------------- .note.nv.tkinfo           --------------------------
	.section	.note.nv.tkinfo,"",@"SHT_NOTE"
	.sectionflags	@"SHF_NOTE_NV_TKINFO"
	.tkinfo
        /*0018*/ 	.word	0x00000002
        /*0030*/ 	.string	""
        /*0030*/ 	.string	"ptxas"
        /*0030*/ 	.string	"Cuda compilation tools, release 13.0, V13.0.88"
        /*0030*/ 	.string	"Build cuda_13.0.r13.0/compiler.36424714_0"
        /*0030*/ 	.string	"-arch sm_100a -m 64 "



//--------------------- .note.nv.cuinfo           --------------------------
	.section	.note.nv.cuinfo,"",@"SHT_NOTE"
	.sectionflags	@"SHF_NOTE_NV_CUINFO"
        /*0018*/ 	.short	0x0002
        /*001a*/ 	.short	0x0064
        /*001c*/ 	.short	0x0082
	.zero		2


//--------------------- .nv.info                  --------------------------
	.section	.nv.info,"",@"SHT_CUDA_INFO"
	.align	4


	//----- nvinfo : EIATTR_REGCOUNT
	.align		4
        /*0000*/ 	.byte	0x04, 0x2f
        /*0002*/ 	.short	(.L_19 - .L_18)
	.align		4
.L_18:
        /*0004*/ 	.word	index@(_ZN7cutlass13device_kernelINS_4gemm6kernel13GemmUniversalIN4cute5tupleIJiiiiEEENS1_10collective13CollectiveMmaINS1_35MainloopSm100TmaUmmaWarpSpecializedILi8ELi2ELi4ENS5_IJNS4_1CILi2EEESB_NSA_ILi1EEEEEEEENS5_IJNSA_ILi256EEENSA_ILi128EEESG_EEEaNS5_IJlSC_lEEEaSI_NS4_8TiledMMAINS4_8MMA_AtomIJNS4_21SM100_MMA_S8_2x1SM_SSIaaiLi256ELi128ELNS4_4UMMA5MajorE0ELSN_0ELNSM_8SaturateE0EEEEEENS4_6LayoutINS5_IJSC_SC_SC_EEENS5_IJNSA_ILi0EEEST_ST_EEEEENS5_IJNS4_10UnderscoreESW_SW_EEEEENS4_28SM100_TMA_2SM_LOAD_MULTICASTENS4_14ComposedLayoutINS4_7SwizzleILi3ELi4ELi3EEENS4_18smem_ptr_flag_bitsILi8EEENSR_INS5_IJNSA_ILi8EEESG_EEENS5_IJSG_SC_EEEEEEEvNS4_8identityENS4_18SM100_TMA_2SM_LOADES19_vS1A_EENS_8epilogue10collective18CollectiveEpilogueINS1D_23Sm100TmaWarpSpecializedILi2ELi2ELi64ELb0ELb0EEEJNS5_IJSG_SG_SG_EEENS5_IJNSR_ISG_SC_EENSR_INSA_ILi64EEESC_EEEEEaSI_aSI_NS1D_6fusion15FusionCallbacksIS1H_NS1N_17LinearCombinationIaiaiLNS_15FloatRoundStyleE2EEES1I_S1M_JEEENS4_5SM1004TMEM4LOAD26SM100_TMEM_LOAD_32dp32b64xENS4_13SM90_TMA_LOADENS10_INS11_ILi2ELi4ELi3EEES14_NSR_INS5_IJS15_S1K_EEENS5_IJS1K_SC_EEEEEEENS4_39AutoVectorizingCopyWithAssumedAlignmentILi128EEENS4_14SM90_TMA_STOREES22_S24_S24_EEEvvEEEEvNT_6ParamsE)
        /*0008*/ 	.word	0x000000a2


	//----- nvinfo : EIATTR_FRAME_SIZE
	.align		4
.L_19:
        /*000c*/ 	.byte	0x04, 0x11
        /*000e*/ 	.short	(.L_21 - .L_20)
	.align		4
.L_20:
        /*0010*/ 	.word	index@($__internal_2_$__cuda_sm10x_tcgen05_guardrail_trap_unallocated_columns_being_dealloced)
        /*0014*/ 	.word	0x00000000


	//----- nvinfo : EIATTR_FRAME_SIZE
	.align		4
.L_21:
        /*0018*/ 	.byte	0x04, 0x11
        /*001a*/ 	.short	(.L_23 - .L_22)
	.align		4
.L_22:
        /*001c*/ 	.word	index@($__internal_1_$__cuda_sm10x_tcgen05_guardrail_trap_phase_invalid_during_alloc)
        /*0020*/ 	.word	0x00000000


	//----- nvinfo : EIATTR_FRAME_SIZE
	.align		4
.L_23:
        /*0024*/ 	.byte	0x04, 0x11
        /*0026*/ 	.short	(.L_25 - .L_24)
	.align		4
.L_24:
        /*0028*/ 	.word	index@($__internal_0_$__cuda_sm10x_tcgen05_guardrail_trap_col_being_dealloced_not_returned_by_alloc)
        /*002c*/ 	.word	0x00000000


	//----- nvinfo : EIATTR_FRAME_SIZE
	.align		4
.L_25:
        /*0030*/ 	.byte	0x04, 0x11
        /*0032*/ 	.short	(.L_27 - .L_26)
	.align		4
.L_26:
        /*0034*/ 	.word	index@(_ZN7cutlass13device_kernelINS_4gemm6kernel13GemmUniversalIN4cute5tupleIJiiiiEEENS1_10collective13CollectiveMmaINS1_35MainloopSm100TmaUmmaWarpSpecializedILi8ELi2ELi4ENS5_IJNS4_1CILi2EEESB_NSA_ILi1EEEEEEEENS5_IJNSA_ILi256EEENSA_ILi128EEESG_EEEaNS5_IJlSC_lEEEaSI_NS4_8TiledMMAINS4_8MMA_AtomIJNS4_21SM100_MMA_S8_2x1SM_SSIaaiLi256ELi128ELNS4_4UMMA5MajorE0ELSN_0ELNSM_8SaturateE0EEEEEENS4_6LayoutINS5_IJSC_SC_SC_EEENS5_IJNSA_ILi0EEEST_ST_EEEEENS5_IJNS4_10UnderscoreESW_SW_EEEEENS4_28SM100_TMA_2SM_LOAD_MULTICASTENS4_14ComposedLayoutINS4_7SwizzleILi3ELi4ELi3EEENS4_18smem_ptr_flag_bitsILi8EEENSR_INS5_IJNSA_ILi8EEESG_EEENS5_IJSG_SC_EEEEEEEvNS4_8identityENS4_18SM100_TMA_2SM_LOADES19_vS1A_EENS_8epilogue10collective18CollectiveEpilogueINS1D_23Sm100TmaWarpSpecializedILi2ELi2ELi64ELb0ELb0EEEJNS5_IJSG_SG_SG_EEENS5_IJNSR_ISG_SC_EENSR_INSA_ILi64EEESC_EEEEEaSI_aSI_NS1D_6fusion15FusionCallbacksIS1H_NS1N_17LinearCombinationIaiaiLNS_15FloatRoundStyleE2EEES1I_S1M_JEEENS4_5SM1004TMEM4LOAD26SM100_TMEM_LOAD_32dp32b64xENS4_13SM90_TMA_LOADENS10_INS11_ILi2ELi4ELi3EEES14_NSR_INS5_IJS15_S1K_EEENS5_IJS1K_SC_EEEEEEENS4_39AutoVectorizingCopyWithAssumedAlignmentILi128EEENS4_14SM90_TMA_STOREES22_S24_S24_EEEvvEEEEvNT_6ParamsE)
        /*0038*/ 	.word	0x00000000


	//----- nvinfo : EIATTR_MIN_STACK_SIZE
	.align		4
.L_27:
        /*003c*/ 	.byte	0x04, 0x12
        /*003e*/ 	.short	(.L_29 - .L_28)
	.align		4
.L_28:
        /*0040*/ 	.word	index@(_ZN7cutlass13device_kernelINS_4gemm6kernel13GemmUniversalIN4cute5tupleIJiiiiEEENS1_10collective13CollectiveMmaINS1_35MainloopSm100TmaUmmaWarpSpecializedILi8ELi2ELi4ENS5_IJNS4_1CILi2EEESB_NSA_ILi1EEEEEEEENS5_IJNSA_ILi256EEENSA_ILi128EEESG_EEEaNS5_IJlSC_lEEEaSI_NS4_8TiledMMAINS4_8MMA_AtomIJNS4_21SM100_MMA_S8_2x1SM_SSIaaiLi256ELi128ELNS4_4UMMA5MajorE0ELSN_0ELNSM_8SaturateE0EEEEEENS4_6LayoutINS5_IJSC_SC_SC_EEENS5_IJNSA_ILi0EEEST_ST_EEEEENS5_IJNS4_10UnderscoreESW_SW_EEEEENS4_28SM100_TMA_2SM_LOAD_MULTICASTENS4_14ComposedLayoutINS4_7SwizzleILi3ELi4ELi3EEENS4_18smem_ptr_flag_bitsILi8EEENSR_INS5_IJNSA_ILi8EEESG_EEENS5_IJSG_SC_EEEEEEEvNS4_8identityENS4_18SM100_TMA_2SM_LOADES19_vS1A_EENS_8epilogue10collective18CollectiveEpilogueINS1D_23Sm100TmaWarpSpecializedILi2ELi2ELi64ELb0ELb0EEEJNS5_IJSG_SG_SG_EEENS5_IJNSR_ISG_SC_EENSR_INSA_ILi64EEESC_EEEEEaSI_aSI_NS1D_6fusion15FusionCallbacksIS1H_NS1N_17LinearCombinationIaiaiLNS_15FloatRoundStyleE2EEES1I_S1M_JEEENS4_5SM1004TMEM4LOAD26SM100_TMEM_LOAD_32dp32b64xENS4_13SM90_TMA_LOADENS10_INS11_ILi2ELi4ELi3EEES14_NSR_INS5_IJS15_S1K_EEENS5_IJS1K_SC_EEEEEEENS4_39AutoVectorizingCopyWithAssumedAlignmentILi128EEENS4_14SM90_TMA_STOREES22_S24_S24_EEEvvEEEEvNT_6ParamsE)
        /*0044*/ 	.word	0x00000000
.L_29:


//--------------------- .nv.compat                --------------------------
	.section	.nv.compat,"",@"SHT_CUDA_COMPAT_INFO"
	.align	4
        /*0000*/ 	.byte	0x02, 0x09, 0x01, 0x00, 0x02, 0x02, 0x03, 0x00, 0x02, 0x05, 0x06, 0x00, 0x03, 0x07, 0x01, 0x01
        /*0010*/ 	.byte	0x02, 0x03, 0x01, 0x00, 0x02, 0x06, 0x01, 0x00, 0x04, 0x0b, 0x08, 0x00, 0x01, 0x00, 0x00, 0x00
        /*0020*/ 	.byte	0x00, 0x00, 0x00, 0x00


//--------------------- .nv.info._ZN7cutlass13device_kernelINS_4gemm6kernel13GemmUniversalIN4cute5tupleIJiiiiEEENS1_10collective13CollectiveMmaINS1_35MainloopSm100TmaUmmaWarpSpecializedILi8ELi2ELi4ENS5_IJNS4_1CILi2EEESB_NSA_ILi1EEEEEEEENS5_IJNSA_ILi256EEENSA_ILi128EEESG_EEEaNS5_IJlSC_lEEEaSI_NS4_8TiledMMAINS4_8MMA_AtomIJNS4_21SM100_MMA_S8_2x1SM_SSIaaiLi256ELi128ELNS4_4UMMA5MajorE0ELSN_0ELNSM_8SaturateE0EEEEEENS4_6LayoutINS5_IJSC_SC_SC_EEENS5_IJNSA_ILi0EEEST_ST_EEEEENS5_IJNS4_10UnderscoreESW_SW_EEEEENS4_28SM100_TMA_2SM_LOAD_MULTICASTENS4_14ComposedLayoutINS4_7SwizzleILi3ELi4ELi3EEENS4_18smem_ptr_flag_bitsILi8EEENSR_INS5_IJNSA_ILi8EEESG_EEENS5_IJSG_SC_EEEEEEEvNS4_8identityENS4_18SM100_TMA_2SM_LOADES19_vS1A_EENS_8epilogue10collective18CollectiveEpilogueINS1D_23Sm100TmaWarpSpecializedILi2ELi2ELi64ELb0ELb0EEEJNS5_IJSG_SG_SG_EEENS5_IJNSR_ISG_SC_EENSR_INSA_ILi64EEESC_EEEEEaSI_aSI_NS1D_6fusion15FusionCallbacksIS1H_NS1N_17LinearCombinationIaiaiLNS_15FloatRoundStyleE2EEES1I_S1M_JEEENS4_5SM1004TMEM4LOAD26SM100_TMEM_LOAD_32dp32b64xENS4_13SM90_TMA_LOADENS10_INS11_ILi2ELi4ELi3EEES14_NSR_INS5_IJS15_S1K_EEENS5_IJS1K_SC_EEEEEEENS4_39AutoVectorizingCopyWithAssumedAlignmentILi128EEENS4_14SM90_TMA_STOREES22_S24_S24_EEEvvEEEEvNT_6ParamsE --------------------------
	.section	.nv.info._ZN7cutlass13device_kernelINS_4gemm6kernel13GemmUniversalIN4cute5tupleIJiiiiEEENS1_10collective13CollectiveMmaINS1_35MainloopSm100TmaUmmaWarpSpecializedILi8ELi2ELi4ENS5_IJNS4_1CILi2EEESB_NSA_ILi1EEEEEEEENS5_IJNSA_ILi256EEENSA_ILi128EEESG_EEEaNS5_IJlSC_lEEEaSI_NS4_8TiledMMAINS4_8MMA_AtomIJNS4_21SM100_MMA_S8_2x1SM_SSIaaiLi256ELi128ELNS4_4UMMA5MajorE0ELSN_0ELNSM_8SaturateE0EEEEEENS4_6LayoutINS5_IJSC_SC_SC_EEENS5_IJNSA_ILi0EEEST_ST_EEEEENS5_IJNS4_10UnderscoreESW_SW_EEEEENS4_28SM100_TMA_2SM_LOAD_MULTICASTENS4_14ComposedLayoutINS4_7SwizzleILi3ELi4ELi3EEENS4_18smem_ptr_flag_bitsILi8EEENSR_INS5_IJNSA_ILi8EEESG_EEENS5_IJSG_SC_EEEEEEEvNS4_8identityENS4_18SM100_TMA_2SM_LOADES19_vS1A_EENS_8epilogue10collective18CollectiveEpilogueINS1D_23Sm100TmaWarpSpecializedILi2ELi2ELi64ELb0ELb0EEEJNS5_IJSG_SG_SG_EEENS5_IJNSR_ISG_SC_EENSR_INSA_ILi64EEESC_EEEEEaSI_aSI_NS1D_6fusion15FusionCallbacksIS1H_NS1N_17LinearCombinationIaiaiLNS_15FloatRoundStyleE2EEES1I_S1M_JEEENS4_5SM1004TMEM4LOAD26SM100_TMEM_LOAD_32dp32b64xENS4_13SM90_TMA_LOADENS10_INS11_ILi2ELi4ELi3EEES14_NSR_INS5_IJS15_S1K_EEENS5_IJS1K_SC_EEEEEEENS4_39AutoVectorizingCopyWithAssumedAlignmentILi128EEENS4_14SM90_TMA_STOREES22_S24_S24_EEEvvEEEEvNT_6ParamsE,"",@"SHT_CUDA_INFO"
	.sectionflags	@""
	.align	4


	//----- nvinfo : EIATTR_CUDA_API_VERSION
	.align		4
        /*0000*/ 	.byte	0x04, 0x37
        /*0002*/ 	.short	(.L_31 - .L_30)
.L_30:
        /*0004*/ 	.word	0x00000082


	//----- nvinfo : EIATTR_KPARAM_INFO
	.align		4
.L_31:
        /*0008*/ 	.byte	0x04, 0x17
        /*000a*/ 	.short	(.L_33 - .L_32)
.L_32:
        /*000c*/ 	.word	0x00000000
        /*0010*/ 	.short	0x0000
        /*0012*/ 	.short	0x0000
        /*0014*/ 	.byte	0x00, 0xf0, 0x01, 0x20


	//----- nvinfo : EIATTR_AT_ENTRY_FRAGMENTS
	.align		4
.L_33:
        /*0018*/ 	.byte	0x04, 0x4f
        /*001a*/ 	.short	(.L_35 - .L_34)


	//   ....[0]....
.L_34:
        /*001c*/ 	.word	0x00000007


	//----- nvinfo : EIATTR_RESERVED_SMEM_USED
	.align		4
.L_35:
        /*0020*/ 	.byte	0x01, 0x41
	.zero		2


	//----- nvinfo : EIATTR_SPARSE_MMA_MASK
	.align		4
        /*0024*/ 	.byte	0x03, 0x50
        /*0026*/ 	.short	0x0000


	//----- nvinfo : EIATTR_TCGEN05_2CTA_USED
	.align		4
        /*0028*/ 	.byte	0x01, 0x52
	.zero		2


	//----- nvinfo : EIATTR_MAXREG_COUNT
	.align		4
        /*002c*/ 	.byte	0x03, 0x1b
        /*002e*/ 	.short	0x00ff


	//----- nvinfo : EIATTR_NUM_BARRIERS
	.align		4
        /*0030*/ 	.byte	0x02, 0x4c
        /*0032*/ 	.byte	0x07
	.zero		1


	//----- nvinfo : EIATTR_EXTERNS
	.align		4
        /*0034*/ 	.byte	0x04, 0x0f
        /*0036*/ 	.short	(.L_37 - .L_36)


	//   ....[0]....
	.align		4
.L_36:
        /*0038*/ 	.word	index@(__assertfail)


	//----- nvinfo : EIATTR_MERCURY_ISA_VERSION
	.align		4
.L_37:
        /*003c*/ 	.byte	0x03, 0x5f
        /*003e*/ 	.short	0x0101


	//----- nvinfo : EIATTR_INT_WARP_WIDE_INSTR_OFFSETS
	.align		4
        /*0040*/ 	.byte	0x04, 0x31
        /*0042*/ 	.short	(.L_39 - .L_38)


	//   ....[0]....
.L_38:
        /*0044*/ 	.word	0x00000db0


	//   ....[1]....
        /*0048*/ 	.word	0x00000e50


	//   ....[2]....
        /*004c*/ 	.word	0x00004560


	//   ....[3]....
        /*0050*/ 	.word	0x00004580


	//   ....[4]....
        /*0054*/ 	.word	0x000045b0


	//   ....[5]....
        /*0058*/ 	.word	0x000050d0


	//   ....[6]....
        /*005c*/ 	.word	0x00005140


	//   ....[7]....
        /*0060*/ 	.word	0x00005220


	//   ....[8]....
        /*0064*/ 	.word	0x000052d0


	//----- nvinfo : EIATTR_COOP_GROUP_MASK_REGIDS
	.align		4
.L_39:
        /*0068*/ 	.byte	0x04, 0x29
        /*006a*/ 	.short	(.L_41 - .L_40)


	//   ....[0]....
.L_40:
        /*006c*/ 	.word	0xffffffff


	//   ....[1]....
        /*0070*/ 	.word	0xffffffff


	//   ....[2]....
        /*0074*/ 	.word	0xffffffff


	//   ....[3]....
        /*0078*/ 	.word	0xffffffff


	//   ....[4]....
        /*007c*/ 	.word	0xffffffff


	//   ....[5]....
        /*0080*/ 	.word	0xffffffff


	//   ....[6]....
        /*0084*/ 	.word	0xffffffff


	//   ....[7]....
        /*0088*/ 	.word	0xffffffff


	//   ....[8]....
        /*008c*/ 	.word	0xffffffff


	//   ....[9]....
        /*0090*/ 	.word	0xffffffff


	//   ....[10]....
        /*0094*/ 	.word	0xffffffff


	//   ....[11]....
        /*0098*/ 	.word	0xffffffff


	//   ....[12]....
        /*009c*/ 	.word	0xffffffff


	//   ....[13]....
        /*00a0*/ 	.word	0xffffffff


	//----- nvinfo : EIATTR_COOP_GROUP_INSTR_OFFSETS
	.align		4
.L_41:
        /*00a4*/ 	.byte	0x04, 0x28
        /*00a6*/ 	.short	(.L_43 - .L_42)


	//   ....[0]....
.L_42:
        /*00a8*/ 	.word	0x000000b0


	//   ....[1]....
        /*00ac*/ 	.word	0x00000520


	//   ....[2]....
        /*00b0*/ 	.word	0x00000760


	//   ....[3]....
        /*00b4*/ 	.word	0x000008b0


	//   ....[4]....
        /*00b8*/ 	.word	0x000009a0


	//   ....[5]....
        /*00bc*/ 	.word	0x00000b00


	//   ....[6]....
        /*00c0*/ 	.word	0x00000c90


	//   ....[7]....
        /*00c4*/ 	.word	0x00000ed0


	//   ....[8]....
        /*00c8*/ 	.word	0x00002250


	//   ....[9]....
        /*00cc*/ 	.word	0x00003340


	//   ....[10]....
        /*00d0*/ 	.word	0x00003810


	//   ....[11]....
        /*00d4*/ 	.word	0x00003840


	//   ....[12]....
        /*00d8*/ 	.word	0x00004460


	//   ....[13]....
        /*00dc*/ 	.word	0x00004670


	//----- nvinfo : EIATTR_VRC_CTA_INIT_COUNT
	.align		4
.L_43:
        /*00e0*/ 	.byte	0x02, 0x4a
        /*00e2*/ 	.byte	0x80
	.zero		1


	//----- nvinfo : EIATTR_SYSCALL_OFFSETS
	.align		4
        /*00e4*/ 	.byte	0x04, 0x46
        /*00e6*/ 	.short	(.L_45 - .L_44)


	//   ....[0]....
.L_44:
        /*00e8*/ 	.word	0x00005ec0


	//   ....[1]....
        /*00ec*/ 	.word	0x00006000


	//   ....[2]....
        /*00f0*/ 	.word	0x00006890


	//   ....[3]....
        /*00f4*/ 	.word	0x00007e90


	//----- nvinfo : EIATTR_MBARRIER_INSTR_OFFSETS
	.align		4
.L_45:
        /*00f8*/ 	.byte	0x04, 0x39
        /*00fa*/ 	.short	(.L_47 - .L_46)


	//   ....[0]....
.L_46:
        /*00fc*/ 	.word	0x00000650
        /*0100*/ 	.word	0x000000ff
        /*0104*/ 	.word	0x00000000
        /*0108*/ 	.short	0x0100
        /*010a*/ 	.byte	0x04
	.zero		1


	//   ....[1]....
        /*010c*/ 	.word	0x00000660
        /*0110*/ 	.word	0x000000ff
        /*0114*/ 	.word	0x00000040
        /*0118*/ 	.short	0x0100
        /*011a*/ 	.byte	0x04
	.zero		1


	//   ....[2]....
        /*011c*/ 	.word	0x00000670
        /*0120*/ 	.word	0x000000ff
        /*0124*/ 	.word	0x00000008
        /*0128*/ 	.short	0x0100
        /*012a*/ 	.byte	0x04
	.zero		1


	//   ....[3]....
        /*012c*/ 	.word	0x00000680
        /*0130*/ 	.word	0x000000ff
        /*0134*/ 	.word	0x00000048
        /*0138*/ 	.short	0x0100
        /*013a*/ 	.byte	0x04
	.zero		1


	//   ....[4]....
        /*013c*/ 	.word	0x00000690
        /*0140*/ 	.word	0x000000ff
        /*0144*/ 	.word	0x00000010
        /*0148*/ 	.short	0x0100
        /*014a*/ 	.byte	0x04
	.zero		1


	//   ....[5]....
        /*014c*/ 	.word	0x000006a0
        /*0150*/ 	.word	0x000000ff
        /*0154*/ 	.word	0x00000050
        /*0158*/ 	.short	0x0100
        /*015a*/ 	.byte	0x04
	.zero		1


	//   ....[6]....
        /*015c*/ 	.word	0x000006b0
        /*0160*/ 	.word	0x000000ff
        /*0164*/ 	.word	0x00000018
        /*0168*/ 	.short	0x0100
        /*016a*/ 	.byte	0x04
	.zero		1


	//   ....[7]....
        /*016c*/ 	.word	0x000006c0
        /*0170*/ 	.word	0x000000ff
        /*0174*/ 	.word	0x00000058
        /*0178*/ 	.short	0x0100
        /*017a*/ 	.byte	0x04
	.zero		1


	//   ....[8]....
        /*017c*/ 	.word	0x000006d0
        /*0180*/ 	.word	0x000000ff
        /*0184*/ 	.word	0x00000020
        /*0188*/ 	.short	0x0100
        /*018a*/ 	.byte	0x04
	.zero		1


	//   ....[9]....
        /*018c*/ 	.word	0x000006e0
        /*0190*/ 	.word	0x000000ff
        /*0194*/ 	.word	0x00000060
        /*0198*/ 	.short	0x0100
        /*019a*/ 	.byte	0x04
	.zero		1


	//   ....[10]....
        /*019c*/ 	.word	0x000006f0
        /*01a0*/ 	.word	0x000000ff
        /*01a4*/ 	.word	0x00000028
        /*01a8*/ 	.short	0x0100
        /*01aa*/ 	.byte	0x04
	.zero		1


	//   ....[11]....
        /*01ac*/ 	.word	0x00000700
        /*01b0*/ 	.word	0x000000ff
        /*01b4*/ 	.word	0x00000068
        /*01b8*/ 	.short	0x0100
        /*01ba*/ 	.byte	0x04
	.zero		1


	//   ....[12]....
        /*01bc*/ 	.word	0x00000710
        /*01c0*/ 	.word	0x000000ff
        /*01c4*/ 	.word	0x00000030
        /*01c8*/ 	.short	0x0100
        /*01ca*/ 	.byte	0x04
	.zero		1


	//   ....[13]....
        /*01cc*/ 	.word	0x00000720
        /*01d0*/ 	.word	0x000000ff
        /*01d4*/ 	.word	0x00000070
        /*01d8*/ 	.short	0x0100
        /*01da*/ 	.byte	0x04
	.zero		1


	//   ....[14]....
        /*01dc*/ 	.word	0x00000730
        /*01e0*/ 	.word	0x000000ff
        /*01e4*/ 	.word	0x00000038
        /*01e8*/ 	.short	0x0100
        /*01ea*/ 	.byte	0x04
	.zero		1


	//   ....[15]....
        /*01ec*/ 	.word	0x00000740
        /*01f0*/ 	.word	0x000000ff
        /*01f4*/ 	.word	0x00000078
        /*01f8*/ 	.short	0x0100
        /*01fa*/ 	.byte	0x04
	.zero		1


	//   ....[16]....
        /*01fc*/ 	.word	0x00000860
        /*0200*/ 	.word	0x000000ff
        /*0204*/ 	.word	0x00000080
        /*0208*/ 	.short	0x0100
        /*020a*/ 	.byte	0x04
	.zero		1


	//   ....[17]....
        /*020c*/ 	.word	0x00000870
        /*0210*/ 	.word	0x000000ff
        /*0214*/ 	.word	0x00000090
        /*0218*/ 	.short	0x0100
        /*021a*/ 	.byte	0x04
	.zero		1


	//   ....[18]....
        /*021c*/ 	.word	0x00000880
        /*0220*/ 	.word	0x000000ff
        /*0224*/ 	.word	0x00000088
        /*0228*/ 	.short	0x0100
        /*022a*/ 	.byte	0x04
	.zero		1


	//   ....[19]....
        /*022c*/ 	.word	0x00000890
        /*0230*/ 	.word	0x000000ff
        /*0234*/ 	.word	0x00000098
        /*0238*/ 	.short	0x0100
        /*023a*/ 	.byte	0x04
	.zero		1


	//   ....[20]....
        /*023c*/ 	.word	0x00000970
        /*0240*/ 	.word	0x000000ff
        /*0244*/ 	.word	0x000000a0
        /*0248*/ 	.short	0x0100
        /*024a*/ 	.byte	0x06
	.zero		1


	//   ....[21]....
        /*024c*/ 	.word	0x00000980
        /*0250*/ 	.word	0x000000ff
        /*0254*/ 	.word	0x000000a8
        /*0258*/ 	.short	0x0100
        /*025a*/ 	.byte	0x06
	.zero		1


	//   ....[22]....
        /*025c*/ 	.word	0x00000ab0
        /*0260*/ 	.word	0x000000ff
        /*0264*/ 	.word	0x000000b0
        /*0268*/ 	.short	0x0100
        /*026a*/ 	.byte	0x06
	.zero		1


	//   ....[23]....
        /*026c*/ 	.word	0x00000ac0
        /*0270*/ 	.word	0x000000ff
        /*0274*/ 	.word	0x000000c0
        /*0278*/ 	.short	0x0100
        /*027a*/ 	.byte	0x06
	.zero		1


	//   ....[24]....
        /*027c*/ 	.word	0x00000ad0
        /*0280*/ 	.word	0x000000ff
        /*0284*/ 	.word	0x000000b8
        /*0288*/ 	.short	0x0100
        /*028a*/ 	.byte	0x06
	.zero		1


	//   ....[25]....
        /*028c*/ 	.word	0x00000ae0
        /*0290*/ 	.word	0x000000ff
        /*0294*/ 	.word	0x000000c8
        /*0298*/ 	.short	0x0100
        /*029a*/ 	.byte	0x06
	.zero		1


	//   ....[26]....
        /*029c*/ 	.word	0x00000c00
        /*02a0*/ 	.word	0x000000ff
        /*02a4*/ 	.word	0x000000d0
        /*02a8*/ 	.short	0x0100
        /*02aa*/ 	.byte	0x04
	.zero		1


	//   ....[27]....
        /*02ac*/ 	.word	0x00000c10
        /*02b0*/ 	.word	0x000000ff
        /*02b4*/ 	.word	0x000000f0
        /*02b8*/ 	.short	0x0100
        /*02ba*/ 	.byte	0x04
	.zero		1


	//   ....[28]....
        /*02bc*/ 	.word	0x00000c20
        /*02c0*/ 	.word	0x000000ff
        /*02c4*/ 	.word	0x000000d8
        /*02c8*/ 	.short	0x0100
        /*02ca*/ 	.byte	0x04
	.zero		1


	//   ....[29]....
        /*02cc*/ 	.word	0x00000c30
        /*02d0*/ 	.word	0x000000ff
        /*02d4*/ 	.word	0x000000f8
        /*02d8*/ 	.short	0x0100
        /*02da*/ 	.byte	0x04
	.zero		1


	//   ....[30]....
        /*02dc*/ 	.word	0x00000c40
        /*02e0*/ 	.word	0x000000ff
        /*02e4*/ 	.word	0x000000e0
        /*02e8*/ 	.short	0x0100
        /*02ea*/ 	.byte	0x04
	.zero		1


	//   ....[31]....
        /*02ec*/ 	.word	0x00000c50
        /*02f0*/ 	.word	0x000000ff
        /*02f4*/ 	.word	0x00000100
        /*02f8*/ 	.short	0x0100
        /*02fa*/ 	.byte	0x04
	.zero		1


	//   ....[32]....
        /*02fc*/ 	.word	0x00000c60
        /*0300*/ 	.word	0x000000ff
        /*0304*/ 	.word	0x000000e8
        /*0308*/ 	.short	0x0100
        /*030a*/ 	.byte	0x04
	.zero		1


	//   ....[33]....
        /*030c*/ 	.word	0x00000c70
        /*0310*/ 	.word	0x000000ff
        /*0314*/ 	.word	0x00000108
        /*0318*/ 	.short	0x0100
        /*031a*/ 	.byte	0x04
	.zero		1


	//   ....[34]....
        /*031c*/ 	.word	0x00000d60
        /*0320*/ 	.word	0x000000ff
        /*0324*/ 	.word	0x00000110
        /*0328*/ 	.short	0x0100
        /*032a*/ 	.byte	0x04
	.zero		1


	//   ....[35]....
        /*032c*/ 	.word	0x00000d70
        /*0330*/ 	.word	0x000000ff
        /*0334*/ 	.word	0x00000120
        /*0338*/ 	.short	0x0100
        /*033a*/ 	.byte	0x04
	.zero		1


	//   ....[36]....
        /*033c*/ 	.word	0x00000d80
        /*0340*/ 	.word	0x000000ff
        /*0344*/ 	.word	0x00000118
        /*0348*/ 	.short	0x0100
        /*034a*/ 	.byte	0x04
	.zero		1


	//   ....[37]....
        /*034c*/ 	.word	0x00000d90
        /*0350*/ 	.word	0x000000ff
        /*0354*/ 	.word	0x00000128
        /*0358*/ 	.short	0x0100
        /*035a*/ 	.byte	0x04
	.zero		1


	//   ....[38]....
        /*035c*/ 	.word	0x00000e90
        /*0360*/ 	.word	0x000000ff
        /*0364*/ 	.word	0x00000130
        /*0368*/ 	.short	0x0100
        /*036a*/ 	.byte	0x06
	.zero		1


	//   ....[39]....
        /*036c*/ 	.word	0x00001a70
        /*0370*/ 	.word	0x00000003
        /*0374*/ 	.word	0x00000120
        /*0378*/ 	.short	0x010a
        /*037a*/ 	.byte	0xff
	.zero		1


	//   ....[40]....
        /*037c*/ 	.word	0x00001aa0
        /*0380*/ 	.word	0x00000003
        /*0384*/ 	.word	0x00000110
        /*0388*/ 	.short	0x0101
        /*038a*/ 	.byte	0xff
	.zero		1


	//   ....[41]....
        /*038c*/ 	.word	0x00001b60
        /*0390*/ 	.word	0x000000ff
        /*0394*/ 	.word	0x00000040
        /*0398*/ 	.short	0x010a
        /*039a*/ 	.byte	0x04
	.zero		1


	//   ....[42]....
        /*039c*/ 	.word	0x00001c30
        /*03a0*/ 	.word	0x000000ff
        /*03a4*/ 	.word	0x00000040
        /*03a8*/ 	.short	0x010a
        /*03aa*/ 	.byte	0x21
	.zero		1


	//   ....[43]....
        /*03ac*/ 	.word	0x00001df0
        /*03b0*/ 	.word	0x000000ff
        /*03b4*/ 	.word	0x00000040
        /*03b8*/ 	.short	0x010a
        /*03ba*/ 	.byte	0x07
	.zero		1


	//   ....[44]....
        /*03bc*/ 	.word	0x00001ef0
        /*03c0*/ 	.word	0x000000ff
        /*03c4*/ 	.word	0x000000a8
        /*03c8*/ 	.short	0x0101
        /*03ca*/ 	.byte	0x06
	.zero		1


	//   ....[45]....
        /*03cc*/ 	.word	0x00001f10
        /*03d0*/ 	.word	0x000000ff
        /*03d4*/ 	.word	0x00000040
        /*03d8*/ 	.short	0x010a
        /*03da*/ 	.byte	0x04
	.zero		1


	//   ....[46]....
        /*03dc*/ 	.word	0x00001f90
        /*03e0*/ 	.word	0x000000ff
        /*03e4*/ 	.word	0x00000040
        /*03e8*/ 	.short	0x010a
        /*03ea*/ 	.byte	0x11
	.zero		1


	//   ....[47]....
        /*03ec*/ 	.word	0x00002120
        /*03f0*/ 	.word	0x000000ff
        /*03f4*/ 	.word	0x00000040
        /*03f8*/ 	.short	0x010a
        /*03fa*/ 	.byte	0x08
	.zero		1


	//   ....[48]....
        /*03fc*/ 	.word	0x00002280
        /*0400*/ 	.word	0x00000003
        /*0404*/ 	.word	0x000000b0
        /*0408*/ 	.short	0x010a
        /*040a*/ 	.byte	0xff
	.zero		1


	//   ....[49]....
        /*040c*/ 	.word	0x000023d0
        /*0410*/ 	.word	0x00000000
        /*0414*/ 	.word	0x00000000
        /*0418*/ 	.short	0x0101
        /*041a*/ 	.byte	0xff
	.zero		1


	//   ....[50]....
        /*041c*/ 	.word	0x00002980
        /*0420*/ 	.word	0x000000ff
        /*0424*/ 	.word	0x00000000
        /*0428*/ 	.short	0x010a
        /*042a*/ 	.byte	0x04
	.zero		1


	//   ....[51]....
        /*042c*/ 	.word	0x00002a10
        /*0430*/ 	.word	0x000000ff
        /*0434*/ 	.word	0x00000000
        /*0438*/ 	.short	0x010a
        /*043a*/ 	.byte	0x05
	.zero		1


	//   ....[52]....
        /*043c*/ 	.word	0x00002aa0
        /*0440*/ 	.word	0x000000ff
        /*0444*/ 	.word	0x00000000
        /*0448*/ 	.short	0x010a
        /*044a*/ 	.byte	0x05
	.zero		1


	//   ....[53]....
        /*044c*/ 	.word	0x00002b30
        /*0450*/ 	.word	0x000000ff
        /*0454*/ 	.word	0x00000000
        /*0458*/ 	.short	0x010a
        /*045a*/ 	.byte	0x05
	.zero		1


	//   ....[54]....
        /*045c*/ 	.word	0x00002bc0
        /*0460*/ 	.word	0x000000ff
        /*0464*/ 	.word	0x00000000
        /*0468*/ 	.short	0x010a
        /*046a*/ 	.byte	0x05
	.zero		1


	//   ....[55]....
        /*046c*/ 	.word	0x00002c50
        /*0470*/ 	.word	0x000000ff
        /*0474*/ 	.word	0x00000000
        /*0478*/ 	.short	0x010a
        /*047a*/ 	.byte	0x05
	.zero		1


	//   ....[56]....
        /*047c*/ 	.word	0x00002ce0
        /*0480*/ 	.word	0x000000ff
        /*0484*/ 	.word	0x00000000
        /*0488*/ 	.short	0x010a
        /*048a*/ 	.byte	0x05
	.zero		1


	//   ....[57]....
        /*048c*/ 	.word	0x00002d80
        /*0490*/ 	.word	0x00000000
        /*0494*/ 	.word	0x00000000
        /*0498*/ 	.short	0x010a
        /*049a*/ 	.byte	0xff
	.zero		1


	//   ....[58]....
        /*049c*/ 	.word	0x00002ea0
        /*04a0*/ 	.word	0x00000002
        /*04a4*/ 	.word	0x00000110
        /*04a8*/ 	.short	0x010a
        /*04aa*/ 	.byte	0xff
	.zero		1


	//   ....[59]....
        /*04ac*/ 	.word	0x00002f00
        /*04b0*/ 	.word	0x00000004
        /*04b4*/ 	.word	0x00000000
        /*04b8*/ 	.short	0x0101
        /*04ba*/ 	.byte	0xff
	.zero		1


	//   ....[60]....
        /*04bc*/ 	.word	0x00002f20
        /*04c0*/ 	.word	0x000000ff
        /*04c4*/ 	.word	0x000000c0
        /*04c8*/ 	.short	0x010a
        /*04ca*/ 	.byte	0x04
	.zero		1


	//   ....[61]....
        /*04cc*/ 	.word	0x00003040
        /*04d0*/ 	.word	0x00000002
        /*04d4*/ 	.word	0x000000b0
        /*04d8*/ 	.short	0x010a
        /*04da*/ 	.byte	0xff
	.zero		1


	//   ....[62]....
        /*04dc*/ 	.word	0x00003150
        /*04e0*/ 	.word	0x00000002
        /*04e4*/ 	.word	0x00000000
        /*04e8*/ 	.short	0x0101
        /*04ea*/ 	.byte	0xff
	.zero		1


	//   ....[63]....
        /*04ec*/ 	.word	0x000031e0
        /*04f0*/ 	.word	0x000000ff
        /*04f4*/ 	.word	0x000000c0
        /*04f8*/ 	.short	0x0106
        /*04fa*/ 	.byte	0x04
	.zero		1


	//   ....[64]....
        /*04fc*/ 	.word	0x00003200
        /*0500*/ 	.word	0x000000ff
        /*0504*/ 	.word	0x000000c0
        /*0508*/ 	.short	0x010a
        /*050a*/ 	.byte	0x04
	.zero		1


	//   ....[65]....
        /*050c*/ 	.word	0x00003290
        /*0510*/ 	.word	0x000000ff
        /*0514*/ 	.word	0x000000c0
        /*0518*/ 	.short	0x0106
        /*051a*/ 	.byte	0x07
	.zero		1


	//   ....[66]....
        /*051c*/ 	.word	0x000032d0
        /*0520*/ 	.word	0x00000000
        /*0524*/ 	.word	0x000000c0
        /*0528*/ 	.short	0x010a
        /*052a*/ 	.byte	0xff
	.zero		1


	//   ....[67]....
        /*052c*/ 	.word	0x00003510
        /*0530*/ 	.word	0x000000ff
        /*0534*/ 	.word	0x00000008
        /*0538*/ 	.short	0x010a
        /*053a*/ 	.byte	0x05
	.zero		1


	//   ....[68]....
        /*053c*/ 	.word	0x00003530
        /*0540*/ 	.word	0x000000ff
        /*0544*/ 	.word	0x00000008
        /*0548*/ 	.short	0x010a
        /*054a*/ 	.byte	0x05
	.zero		1


	//   ....[69]....
        /*054c*/ 	.word	0x000036c0
        /*0550*/ 	.word	0x000000ff
        /*0554*/ 	.word	0x00000008
        /*0558*/ 	.short	0x010a
        /*055a*/ 	.byte	0x05
	.zero		1


	//   ....[70]....
        /*055c*/ 	.word	0x000036e0
        /*0560*/ 	.word	0x000000ff
        /*0564*/ 	.word	0x00000008
        /*0568*/ 	.short	0x010a
        /*056a*/ 	.byte	0x05
	.zero		1


	//   ....[71]....
        /*056c*/ 	.word	0x000037a0
        /*0570*/ 	.word	0x000000ff
        /*0574*/ 	.word	0x00000000
        /*0578*/ 	.short	0x0101
        /*057a*/ 	.byte	0x04
	.zero		1


	//   ....[72]....
        /*057c*/ 	.word	0x00003ae0
        /*0580*/ 	.word	0x00000000
        /*0584*/ 	.word	0x000000b0
        /*0588*/ 	.short	0x010a
        /*058a*/ 	.byte	0xff
	.zero		1


	//   ....[73]....
        /*058c*/ 	.word	0x00003ba0
        /*0590*/ 	.word	0x00000000
        /*0594*/ 	.word	0x00000000
        /*0598*/ 	.short	0x0101
        /*059a*/ 	.byte	0xff
	.zero		1


	//   ....[74]....
        /*059c*/ 	.word	0x00003c60
        /*05a0*/ 	.word	0x000000ff
        /*05a4*/ 	.word	0x00000000
        /*05a8*/ 	.short	0x010a
        /*05aa*/ 	.byte	0x04
	.zero		1


	//   ....[75]....
        /*05ac*/ 	.word	0x00003c70
        /*05b0*/ 	.word	0x000000ff
        /*05b4*/ 	.word	0x000000f0
        /*05b8*/ 	.short	0x010a
        /*05ba*/ 	.byte	0x1f
	.zero		1


	//   ....[76]....
        /*05bc*/ 	.word	0x00003d20
        /*05c0*/ 	.word	0x000000ff
        /*05c4*/ 	.word	0x00000000
        /*05c8*/ 	.short	0x010a
        /*05ca*/ 	.byte	0x05
	.zero		1


	//   ....[77]....
        /*05cc*/ 	.word	0x00003e50
        /*05d0*/ 	.word	0x000000ff
        /*05d4*/ 	.word	0x00000000
        /*05d8*/ 	.short	0x010a
        /*05da*/ 	.byte	0x04
	.zero		1


	//   ....[78]....
        /*05dc*/ 	.word	0x00004150
        /*05e0*/ 	.word	0x000000ff
        /*05e4*/ 	.word	0x00000000
        /*05e8*/ 	.short	0x010a
        /*05ea*/ 	.byte	0x04
	.zero		1


	//   ....[79]....
        /*05ec*/ 	.word	0x000041e0
        /*05f0*/ 	.word	0x000000ff
        /*05f4*/ 	.word	0x00000000
        /*05f8*/ 	.short	0x010a
        /*05fa*/ 	.byte	0x05
	.zero		1


	//   ....[80]....
        /*05fc*/ 	.word	0x00004270
        /*0600*/ 	.word	0x000000ff
        /*0604*/ 	.word	0x00000000
        /*0608*/ 	.short	0x010a
        /*060a*/ 	.byte	0x05
	.zero		1


	//   ....[81]....
        /*060c*/ 	.word	0x00004310
        /*0610*/ 	.word	0x00000000
        /*0614*/ 	.word	0x00000000
        /*0618*/ 	.short	0x010a
        /*061a*/ 	.byte	0xff
	.zero		1


	//   ....[82]....
        /*061c*/ 	.word	0x00004350
        /*0620*/ 	.word	0x00000000
        /*0624*/ 	.word	0x00000000
        /*0628*/ 	.short	0x010a
        /*062a*/ 	.byte	0xff
	.zero		1


	//   ....[83]....
        /*062c*/ 	.word	0x000043c0
        /*0630*/ 	.word	0x000000ff
        /*0634*/ 	.word	0x00000000
        /*0638*/ 	.short	0x0101
        /*063a*/ 	.byte	0x04
	.zero		1


	//   ....[84]....
        /*063c*/ 	.word	0x00004400
        /*0640*/ 	.word	0x000000ff
        /*0644*/ 	.word	0x00000130
        /*0648*/ 	.short	0x010a
        /*064a*/ 	.byte	0x1a
	.zero		1


	//   ....[85]....
        /*064c*/ 	.word	0x00004450
        /*0650*/ 	.word	0x000000ff
        /*0654*/ 	.word	0x00000000
        /*0658*/ 	.short	0x0101
        /*065a*/ 	.byte	0x04
	.zero		1


	//   ....[86]....
        /*065c*/ 	.word	0x000048d0
        /*0660*/ 	.word	0x0000000c
        /*0664*/ 	.word	0x000000b0
        /*0668*/ 	.short	0x010a
        /*066a*/ 	.byte	0xff
	.zero		1


	//   ....[87]....
        /*066c*/ 	.word	0x00004a40
        /*0670*/ 	.word	0x00000000
        /*0674*/ 	.word	0x00000000
        /*0678*/ 	.short	0x0101
        /*067a*/ 	.byte	0xff
	.zero		1


	//   ....[88]....
        /*067c*/ 	.word	0x00004ed0
        /*0680*/ 	.word	0x000000ff
        /*0684*/ 	.word	0x000000a8
        /*0688*/ 	.short	0x010a
        /*068a*/ 	.byte	0x15
	.zero		1


	//   ....[89]....
        /*068c*/ 	.word	0x00005050
        /*0690*/ 	.word	0x000000ff
        /*0694*/ 	.word	0x00000090
        /*0698*/ 	.short	0x010a
        /*069a*/ 	.byte	0x15
	.zero		1


	//   ....[90]....
        /*069c*/ 	.word	0x000051d0
        /*06a0*/ 	.word	0x000000ff
        /*06a4*/ 	.word	0x00000080
        /*06a8*/ 	.short	0x010b
        /*06aa*/ 	.byte	0x15
	.zero		1


	//   ....[91]....
        /*06ac*/ 	.word	0x000051e0
        /*06b0*/ 	.word	0x000000ff
        /*06b4*/ 	.word	0x00000000
        /*06b8*/ 	.short	0x0101
        /*06ba*/ 	.byte	0x06
	.zero		1


	//   ....[92]....
        /*06bc*/ 	.word	0x000051f0
        /*06c0*/ 	.word	0x000000ff
        /*06c4*/ 	.word	0x00000098
        /*06c8*/ 	.short	0x010a
        /*06ca*/ 	.byte	0x15
	.zero		1


	//   ....[93]....
        /*06cc*/ 	.word	0x000053e0
        /*06d0*/ 	.word	0x000000ff
        /*06d4*/ 	.word	0x00000088
        /*06d8*/ 	.short	0x010b
        /*06da*/ 	.byte	0x15
	.zero		1


	//   ....[94]....
        /*06dc*/ 	.word	0x000053f0
        /*06e0*/ 	.word	0x000000ff
        /*06e4*/ 	.word	0x00000000
        /*06e8*/ 	.short	0x0101
        /*06ea*/ 	.byte	0x21
	.zero		1


	//   ....[95]....
        /*06ec*/ 	.word	0x00005420
        /*06f0*/ 	.word	0x000000ff
        /*06f4*/ 	.word	0x00000090
        /*06f8*/ 	.short	0x010a
        /*06fa*/ 	.byte	0x15
	.zero		1


	//   ....[96]....
        /*06fc*/ 	.word	0x00005460
        /*0700*/ 	.word	0x00000000
        /*0704*/ 	.word	0x00000098
        /*0708*/ 	.short	0x010a
        /*070a*/ 	.byte	0xff
	.zero		1


	//   ....[97]....
        /*070c*/ 	.word	0x00005760
        /*0710*/ 	.word	0x00000003
        /*0714*/ 	.word	0x000000b0
        /*0718*/ 	.short	0x010a
        /*071a*/ 	.byte	0xff
	.zero		1


	//   ....[98]....
        /*071c*/ 	.word	0x000058e0
        /*0720*/ 	.word	0x00000000
        /*0724*/ 	.word	0x00000000
        /*0728*/ 	.short	0x0101
        /*072a*/ 	.byte	0xff
	.zero		1


	//   ....[99]....
        /*072c*/ 	.word	0x00006430
        /*0730*/ 	.word	0x00000003
        /*0734*/ 	.word	0x00000080
        /*0738*/ 	.short	0x010a
        /*073a*/ 	.byte	0xff
	.zero		1


	//   ....[100]....
        /*073c*/ 	.word	0x00006470
        /*0740*/ 	.word	0x00000090
        /*0744*/ 	.word	0x000000d0
        /*0748*/ 	.short	0x010a
        /*074a*/ 	.byte	0xff
	.zero		1


	//   ....[101]....
        /*074c*/ 	.word	0x000065b0
        /*0750*/ 	.word	0x00000003
        /*0754*/ 	.word	0x00000080
        /*0758*/ 	.short	0x010a
        /*075a*/ 	.byte	0xff
	.zero		1


	//   ....[102]....
        /*075c*/ 	.word	0x00006710
        /*0760*/ 	.word	0x00000000
        /*0764*/ 	.word	0x00000000
        /*0768*/ 	.short	0x0101
        /*076a*/ 	.byte	0xff
	.zero		1


	//   ....[103]....
        /*076c*/ 	.word	0x00006770
        /*0770*/ 	.word	0x00000090
        /*0774*/ 	.word	0x000000d0
        /*0778*/ 	.short	0x010a
        /*077a*/ 	.byte	0xff
	.zero		1


	//   ....[104]....
        /*077c*/ 	.word	0x00007b00
        /*0780*/ 	.word	0x00000072
        /*0784*/ 	.word	0x00000080
        /*0788*/ 	.short	0x010a
        /*078a*/ 	.byte	0xff
	.zero		1


	//   ....[105]....
        /*078c*/ 	.word	0x00007bd0
        /*0790*/ 	.word	0x00000072
        /*0794*/ 	.word	0x00000080
        /*0798*/ 	.short	0x010a
        /*079a*/ 	.byte	0xff
	.zero		1


	//   ....[106]....
        /*079c*/ 	.word	0x00007d10
        /*07a0*/ 	.word	0x00000003
        /*07a4*/ 	.word	0x00000000
        /*07a8*/ 	.short	0x0101
        /*07aa*/ 	.byte	0xff
	.zero		1


	//   ....[107]....
        /*07ac*/ 	.word	0x00007ff0
        /*07b0*/ 	.word	0x00000090
        /*07b4*/ 	.word	0x00000000
        /*07b8*/ 	.short	0x0101
        /*07ba*/ 	.byte	0xff
	.zero		1


	//   ....[108]....
        /*07bc*/ 	.word	0x000092a0
        /*07c0*/ 	.word	0x00000003
        /*07c4*/ 	.word	0x00000120
        /*07c8*/ 	.short	0x010a
        /*07ca*/ 	.byte	0xff
	.zero		1


	//   ....[109]....
        /*07cc*/ 	.word	0x00009300
        /*07d0*/ 	.word	0x00000000
        /*07d4*/ 	.word	0x00000040
        /*07d8*/ 	.short	0x010a
        /*07da*/ 	.byte	0xff
	.zero		1


	//   ....[110]....
        /*07dc*/ 	.word	0x00009360
        /*07e0*/ 	.word	0x00000000
        /*07e4*/ 	.word	0x00000040
        /*07e8*/ 	.short	0x010a
        /*07ea*/ 	.byte	0xff
	.zero		1


	//   ....[111]....
        /*07ec*/ 	.word	0x000093b0
        /*07f0*/ 	.word	0x00000003
        /*07f4*/ 	.word	0x000000b0
        /*07f8*/ 	.short	0x010a
        /*07fa*/ 	.byte	0xff
	.zero		1


	//   ....[112]....
        /*07fc*/ 	.word	0x00009410
        /*0800*/ 	.word	0x00000000
        /*0804*/ 	.word	0x00000000
        /*0808*/ 	.short	0x010a
        /*080a*/ 	.byte	0xff
	.zero		1


	//   ....[113]....
        /*080c*/ 	.word	0x00009470
        /*0810*/ 	.word	0x00000000
        /*0814*/ 	.word	0x00000000
        /*0818*/ 	.short	0x010a
        /*081a*/ 	.byte	0xff
	.zero		1


	//   ....[114]....
        /*081c*/ 	.word	0x000094d0
        /*0820*/ 	.word	0x00000000
        /*0824*/ 	.word	0x00000000
        /*0828*/ 	.short	0x010a
        /*082a*/ 	.byte	0xff
	.zero		1


	//   ....[115]....
        /*082c*/ 	.word	0x00009530
        /*0830*/ 	.word	0x00000000
        /*0834*/ 	.word	0x00000000
        /*0838*/ 	.short	0x010a
        /*083a*/ 	.byte	0xff
	.zero		1


	//   ....[116]....
        /*083c*/ 	.word	0x00009590
        /*0840*/ 	.word	0x00000000
        /*0844*/ 	.word	0x00000000
        /*0848*/ 	.short	0x010a
        /*084a*/ 	.byte	0xff
	.zero		1


	//   ....[117]....
        /*084c*/ 	.word	0x000095f0
        /*0850*/ 	.word	0x00000000
        /*0854*/ 	.word	0x00000000
        /*0858*/ 	.short	0x010a
        /*085a*/ 	.byte	0xff
	.zero		1


	//   ....[118]....
        /*085c*/ 	.word	0x00009650
        /*0860*/ 	.word	0x00000000
        /*0864*/ 	.word	0x00000000
        /*0868*/ 	.short	0x010a
        /*086a*/ 	.byte	0xff
	.zero		1


	//   ....[119]....
        /*086c*/ 	.word	0x000096a0
        /*0870*/ 	.word	0x00000002
        /*0874*/ 	.word	0x00000110
        /*0878*/ 	.short	0x010a
        /*087a*/ 	.byte	0xff
	.zero		1


	//   ....[120]....
        /*087c*/ 	.word	0x00009700
        /*0880*/ 	.word	0x00000002
        /*0884*/ 	.word	0x000000c0
        /*0888*/ 	.short	0x010a
        /*088a*/ 	.byte	0xff
	.zero		1


	//   ....[121]....
        /*088c*/ 	.word	0x00009750
        /*0890*/ 	.word	0x00000002
        /*0894*/ 	.word	0x000000b0
        /*0898*/ 	.short	0x010a
        /*089a*/ 	.byte	0xff
	.zero		1


	//   ....[122]....
        /*089c*/ 	.word	0x000097b0
        /*08a0*/ 	.word	0x00000000
        /*08a4*/ 	.word	0x000000c0
        /*08a8*/ 	.short	0x010a
        /*08aa*/ 	.byte	0xff
	.zero		1


	//   ....[123]....
        /*08ac*/ 	.word	0x00009810
        /*08b0*/ 	.word	0x00000000
        /*08b4*/ 	.word	0x00000008
        /*08b8*/ 	.short	0x010a
        /*08ba*/ 	.byte	0xff
	.zero		1


	//   ....[124]....
        /*08bc*/ 	.word	0x00009900
        /*08c0*/ 	.word	0x00000000
        /*08c4*/ 	.word	0x00000008
        /*08c8*/ 	.short	0x010a
        /*08ca*/ 	.byte	0xff
	.zero		1


	//   ....[125]....
        /*08cc*/ 	.word	0x00009950
        /*08d0*/ 	.word	0x00000000
        /*08d4*/ 	.word	0x000000b0
        /*08d8*/ 	.short	0x010a
        /*08da*/ 	.byte	0xff
	.zero		1


	//   ....[126]....
        /*08dc*/ 	.word	0x000099b0
        /*08e0*/ 	.word	0x00000000
        /*08e4*/ 	.word	0x000000f0
        /*08e8*/ 	.short	0x010a
        /*08ea*/ 	.byte	0xff
	.zero		1


	//   ....[127]....
        /*08ec*/ 	.word	0x00009a10
        /*08f0*/ 	.word	0x00000000
        /*08f4*/ 	.word	0x00000000
        /*08f8*/ 	.short	0x010a
        /*08fa*/ 	.byte	0xff
	.zero		1


	//   ....[128]....
        /*08fc*/ 	.word	0x00009a70
        /*0900*/ 	.word	0x00000000
        /*0904*/ 	.word	0x00000000
        /*0908*/ 	.short	0x010a
        /*090a*/ 	.byte	0xff
	.zero		1


	//   ....[129]....
        /*090c*/ 	.word	0x00009ad0
        /*0910*/ 	.word	0x00000000
        /*0914*/ 	.word	0x00000000
        /*0918*/ 	.short	0x010a
        /*091a*/ 	.byte	0xff
	.zero		1


	//   ....[130]....
        /*091c*/ 	.word	0x00009b30
        /*0920*/ 	.word	0x00000000
        /*0924*/ 	.word	0x00000000
        /*0928*/ 	.short	0x010a
        /*092a*/ 	.byte	0xff
	.zero		1


	//   ....[131]....
        /*092c*/ 	.word	0x00009b90
        /*0930*/ 	.word	0x00000000
        /*0934*/ 	.word	0x00000130
        /*0938*/ 	.short	0x010a
        /*093a*/ 	.byte	0xff
	.zero		1


	//   ....[132]....
        /*093c*/ 	.word	0x00009be0
        /*0940*/ 	.word	0x0000000c
        /*0944*/ 	.word	0x000000b0
        /*0948*/ 	.short	0x010a
        /*094a*/ 	.byte	0xff
	.zero		1


	//   ....[133]....
        /*094c*/ 	.word	0x00009c40
        /*0950*/ 	.word	0x00000000
        /*0954*/ 	.word	0x000000a8
        /*0958*/ 	.short	0x010a
        /*095a*/ 	.byte	0xff
	.zero		1


	//   ....[134]....
        /*095c*/ 	.word	0x00009ca0
        /*0960*/ 	.word	0x00000000
        /*0964*/ 	.word	0x00000090
        /*0968*/ 	.short	0x010a
        /*096a*/ 	.byte	0xff
	.zero		1


	//   ....[135]....
        /*096c*/ 	.word	0x00009d00
        /*0970*/ 	.word	0x00000000
        /*0974*/ 	.word	0x00000098
        /*0978*/ 	.short	0x010a
        /*097a*/ 	.byte	0xff
	.zero		1


	//   ....[136]....
        /*097c*/ 	.word	0x00009d60
        /*0980*/ 	.word	0x00000000
        /*0984*/ 	.word	0x00000090
        /*0988*/ 	.short	0x010a
        /*098a*/ 	.byte	0xff
	.zero		1


	//   ....[137]....
        /*098c*/ 	.word	0x00009db0
        /*0990*/ 	.word	0x00000003
        /*0994*/ 	.word	0x000000b0
        /*0998*/ 	.short	0x010a
        /*099a*/ 	.byte	0xff
	.zero		1


	//   ....[138]....
        /*099c*/ 	.word	0x00009e00
        /*09a0*/ 	.word	0x00000003
        /*09a4*/ 	.word	0x00000080
        /*09a8*/ 	.short	0x010a
        /*09aa*/ 	.byte	0xff
	.zero		1


	//   ....[139]....
        /*09ac*/ 	.word	0x00009e50
        /*09b0*/ 	.word	0x00000090
        /*09b4*/ 	.word	0x000000d0
        /*09b8*/ 	.short	0x010a
        /*09ba*/ 	.byte	0xff
	.zero		1


	//   ....[140]....
        /*09bc*/ 	.word	0x00009ea0
        /*09c0*/ 	.word	0x00000072
        /*09c4*/ 	.word	0x00000080
        /*09c8*/ 	.short	0x010a
        /*09ca*/ 	.byte	0xff
	.zero		1


	//----- nvinfo : EIATTR_NUM_MBARRIERS
	.align		4
.L_47:
        /*09cc*/ 	.byte	0x03, 0x38
        /*09ce*/ 	.short	0x0027


	//----- nvinfo : EIATTR_EXIT_INSTR_OFFSETS
	.align		4
        /*09d0*/ 	.byte	0x04, 0x1c
        /*09d2*/ 	.short	(.L_49 - .L_48)


	//   ....[0]....
.L_48:
        /*09d4*/ 	.word	0x00002db0


	//   ....[1]....
        /*09d8*/ 	.word	0x000032a0


	//   ....[2]....
        /*09dc*/ 	.word	0x00003300


	//   ....[3]....
        /*09e0*/ 	.word	0x00004680


	//   ....[4]....
        /*09e4*/ 	.word	0x00005490


	//   ....[5]....
        /*09e8*/ 	.word	0x000054d0


	//   ....[6]....
        /*09ec*/ 	.word	0x00009290


	//----- nvinfo : EIATTR_MAX_THREADS
	.align		4
.L_49:
        /*09f0*/ 	.byte	0x04, 0x05
        /*09f2*/ 	.short	(.L_51 - .L_50)
.L_50:
        /*09f4*/ 	.word	0x00000100
        /*09f8*/ 	.word	0x00000001
        /*09fc*/ 	.word	0x00000001


	//----- nvinfo : EIATTR_CRS_STACK_SIZE
	.align		4
.L_51:
        /*0a00*/ 	.byte	0x04, 0x1e
        /*0a02*/ 	.short	(.L_53 - .L_52)
.L_52:
        /*0a04*/ 	.word	0x00000000


	//----- nvinfo : EIATTR_CBANK_PARAM_SIZE
	.align		4
.L_53:
        /*0a08*/ 	.byte	0x03, 0x19
        /*0a0a*/ 	.short	0x0800


	//----- nvinfo : EIATTR_PARAM_CBANK
	.align		4
        /*0a0c*/ 	.byte	0x04, 0x0a
        /*0a0e*/ 	.short	(.L_55 - .L_54)
	.align		4
.L_54:
        /*0a10*/ 	.word	index@(.nv.constant0._ZN7cutlass13device_kernelINS_4gemm6kernel13GemmUniversalIN4cute5tupleIJiiiiEEENS1_10collective13CollectiveMmaINS1_35MainloopSm100TmaUmmaWarpSpecializedILi8ELi2ELi4ENS5_IJNS4_1CILi2EEESB_NSA_ILi1EEEEEEEENS5_IJNSA_ILi256EEENSA_ILi128EEESG_EEEaNS5_IJlSC_lEEEaSI_NS4_8TiledMMAINS4_8MMA_AtomIJNS4_21SM100_MMA_S8_2x1SM_SSIaaiLi256ELi128ELNS4_4UMMA5MajorE0ELSN_0ELNSM_8SaturateE0EEEEEENS4_6LayoutINS5_IJSC_SC_SC_EEENS5_IJNSA_ILi0EEEST_ST_EEEEENS5_IJNS4_10UnderscoreESW_SW_EEEEENS4_28SM100_TMA_2SM_LOAD_MULTICASTENS4_14ComposedLayoutINS4_7SwizzleILi3ELi4ELi3EEENS4_18smem_ptr_flag_bitsILi8EEENSR_INS5_IJNSA_ILi8EEESG_EEENS5_IJSG_SC_EEEEEEEvNS4_8identityENS4_18SM100_TMA_2SM_LOADES19_vS1A_EENS_8epilogue10collective18CollectiveEpilogueINS1D_23Sm100TmaWarpSpecializedILi2ELi2ELi64ELb0ELb0EEEJNS5_IJSG_SG_SG_EEENS5_IJNSR_ISG_SC_EENSR_INSA_ILi64EEESC_EEEEEaSI_aSI_NS1D_6fusion15FusionCallbacksIS1H_NS1N_17LinearCombinationIaiaiLNS_15FloatRoundStyleE2EEES1I_S1M_JEEENS4_5SM1004TMEM4LOAD26SM100_TMEM_LOAD_32dp32b64xENS4_13SM90_TMA_LOADENS10_INS11_ILi2ELi4ELi3EEES14_NSR_INS5_IJS15_S1K_EEENS5_IJS1K_SC_EEEEEEENS4_39AutoVectorizingCopyWithAssumedAlignmentILi128EEENS4_14SM90_TMA_STOREES22_S24_S24_EEEvvEEEEvNT_6ParamsE)
        /*0a14*/ 	.short	0x0380
        /*0a16*/ 	.short	0x0800


	//----- nvinfo : EIATTR_SW_WAR
	.align		4
.L_55:
        /*0a18*/ 	.byte	0x04, 0x36
        /*0a1a*/ 	.short	(.L_57 - .L_56)
.L_56:
        /*0a1c*/ 	.word	0x00000008
.L_57:


//--------------------- .nv.callgraph             --------------------------
	.section	.nv.callgraph,"",@"SHT_CUDA_CALLGRAPH"
	.align	4
	.sectionentsize	8
	.align		4
        /*0000*/ 	.word	0x00000000
	.align		4
        /*0004*/ 	.word	0xffffffff
	.align		4
        /*0008*/ 	.word	index@(_ZN7cutlass13device_kernelINS_4gemm6kernel13GemmUniversalIN4cute5tupleIJiiiiEEENS1_10collective13CollectiveMmaINS1_35MainloopSm100TmaUmmaWarpSpecializedILi8ELi2ELi4ENS5_IJNS4_1CILi2EEESB_NSA_ILi1EEEEEEEENS5_IJNSA_ILi256EEENSA_ILi128EEESG_EEEaNS5_IJlSC_lEEEaSI_NS4_8TiledMMAINS4_8MMA_AtomIJNS4_21SM100_MMA_S8_2x1SM_SSIaaiLi256ELi128ELNS4_4UMMA5MajorE0ELSN_0ELNSM_8SaturateE0EEEEEENS4_6LayoutINS5_IJSC_SC_SC_EEENS5_IJNSA_ILi0EEEST_ST_EEEEENS5_IJNS4_10UnderscoreESW_SW_EEEEENS4_28SM100_TMA_2SM_LOAD_MULTICASTENS4_14ComposedLayoutINS4_7SwizzleILi3ELi4ELi3EEENS4_18smem_ptr_flag_bitsILi8EEENSR_INS5_IJNSA_ILi8EEESG_EEENS5_IJSG_SC_EEEEEEEvNS4_8identityENS4_18SM100_TMA_2SM_LOADES19_vS1A_EENS_8epilogue10collective18CollectiveEpilogueINS1D_23Sm100TmaWarpSpecializedILi2ELi2ELi64ELb0ELb0EEEJNS5_IJSG_SG_SG_EEENS5_IJNSR_ISG_SC_EENSR_INSA_ILi64EEESC_EEEEEaSI_aSI_NS1D_6fusion15FusionCallbacksIS1H_NS1N_17LinearCombinationIaiaiLNS_15FloatRoundStyleE2EEES1I_S1M_JEEENS4_5SM1004TMEM4LOAD26SM100_TMEM_LOAD_32dp32b64xENS4_13SM90_TMA_LOADENS10_INS11_ILi2ELi4ELi3EEES14_NSR_INS5_IJS15_S1K_EEENS5_IJS1K_SC_EEEEEEENS4_39AutoVectorizingCopyWithAssumedAlignmentILi128EEENS4_14SM90_TMA_STOREES22_S24_S24_EEEvvEEEEvNT_6ParamsE)
	.align		4
        /*000c*/ 	.word	index@(__assertfail)
	.align		4
        /*0010*/ 	.word	0x00000000
	.align		4
        /*0014*/ 	.word	0xfffffffe
	.align		4
        /*0018*/ 	.word	0x00000000
	.align		4
        /*001c*/ 	.word	0xfffffffd
	.align		4
        /*0020*/ 	.word	0x00000000
	.align		4
        /*0024*/ 	.word	0xfffffffc


//--------------------- .nv.constant4             --------------------------
	.section	.nv.constant4,"a",@progbits
	.align	8
	.align		8
.nv.constant4:
        /*0000*/ 	.dword	__assertfail
	.align		8
        /*0008*/ 	.dword	__unnamed_1
	.align		8
        /*0010*/ 	.dword	__unnamed_2
	.align		8
        /*0018*/ 	.dword	_ZN39_INTERNAL_b19845c4_4_k_cu_76a17290_93554cuda3std3__45__cpo5beginE
	.align		8
        /*0020*/ 	.dword	_ZN39_INTERNAL_b19845c4_4_k_cu_76a17290_93554cuda3std3__45__cpo3endE
	.align		8
        /*0028*/ 	.dword	_ZN39_INTERNAL_b19845c4_4_k_cu_76a17290_93554cuda3std3__45__cpo6cbeginE
	.align		8
        /*0030*/ 	.dword	_ZN39_INTERNAL_b19845c4_4_k_cu_76a17290_93554cuda3std3__45__cpo4cendE
	.align		8
        /*0038*/ 	.dword	_ZN39_INTERNAL_b19845c4_4_k_cu_76a17290_93554cuda3std3__441_GLOBAL__N__b19845c4_4_k_cu_76a17290_93556ignoreE
	.align		8
        /*0040*/ 	.dword	_ZN39_INTERNAL_b19845c4_4_k_cu_76a17290_93554cuda3std3__419piecewise_constructE
	.align		8
        /*0048*/ 	.dword	_ZN39_INTERNAL_b19845c4_4_k_cu_76a17290_93554cuda3std3__48in_placeE
	.align		8
        /*0050*/ 	.dword	_ZN39_INTERNAL_b19845c4_4_k_cu_76a17290_93554cuda3std6ranges3__45__cpo4swapE
	.align		8
        /*0058*/ 	.dword	_ZN39_INTERNAL_b19845c4_4_k_cu_76a17290_93554cuda3std6ranges3__45__cpo9iter_moveE
	.align		8
        /*0060*/ 	.dword	_ZN39_INTERNAL_b19845c4_4_k_cu_76a17290_93554cute7productE
	.align		8
        /*0068*/ 	.dword	_ZN39_INTERNAL_b19845c4_4_k_cu_76a17290_93554cute1_E
	.align		8
        /*0070*/ 	.dword	$str$25
	.align		8
        /*0078*/ 	.dword	$str$26
	.align		8
        /*0080*/ 	.dword	$str$27
	.align		8
        /*0088*/ 	.dword	$str$28


//--------------------- .text._ZN7cutlass13device_kernelINS_4gemm6kernel13GemmUniversalIN4cute5tupleIJiiiiEEENS1_10collective13CollectiveMmaINS1_35MainloopSm100TmaUmmaWarpSpecializedILi8ELi2ELi4ENS5_IJNS4_1CILi2EEESB_NSA_ILi1EEEEEEEENS5_IJNSA_ILi256EEENSA_ILi128EEESG_EEEaNS5_IJlSC_lEEEaSI_NS4_8TiledMMAINS4_8MMA_AtomIJNS4_21SM100_MMA_S8_2x1SM_SSIaaiLi256ELi128ELNS4_4UMMA5MajorE0ELSN_0ELNSM_8SaturateE0EEEEEENS4_6LayoutINS5_IJSC_SC_SC_EEENS5_IJNSA_ILi0EEEST_ST_EEEEENS5_IJNS4_10UnderscoreESW_SW_EEEEENS4_28SM100_TMA_2SM_LOAD_MULTICASTENS4_14ComposedLayoutINS4_7SwizzleILi3ELi4ELi3EEENS4_18smem_ptr_flag_bitsILi8EEENSR_INS5_IJNSA_ILi8EEESG_EEENS5_IJSG_SC_EEEEEEEvNS4_8identityENS4_18SM100_TMA_2SM_LOADES19_vS1A_EENS_8epilogue10collective18CollectiveEpilogueINS1D_23Sm100TmaWarpSpecializedILi2ELi2ELi64ELb0ELb0EEEJNS5_IJSG_SG_SG_EEENS5_IJNSR_ISG_SC_EENSR_INSA_ILi64EEESC_EEEEEaSI_aSI_NS1D_6fusion15FusionCallbacksIS1H_NS1N_17LinearCombinationIaiaiLNS_15FloatRoundStyleE2EEES1I_S1M_JEEENS4_5SM1004TMEM4LOAD26SM100_TMEM_LOAD_32dp32b64xENS4_13SM90_TMA_LOADENS10_INS11_ILi2ELi4ELi3EEES14_NSR_INS5_IJS15_S1K_EEENS5_IJS1K_SC_EEEEEEENS4_39AutoVectorizingCopyWithAssumedAlignmentILi128EEENS4_14SM90_TMA_STOREES22_S24_S24_EEEvvEEEEvNT_6ParamsE --------------------------
	.section	.text._ZN7cutlass13device_kernelINS_4gemm6kernel13GemmUniversalIN4cute5tupleIJiiiiEEENS1_10collective13CollectiveMmaINS1_35MainloopSm100TmaUmmaWarpSpecializedILi8ELi2ELi4ENS5_IJNS4_1CILi2EEESB_NSA_ILi1EEEEEEEENS5_IJNSA_ILi256EEENSA_ILi128EEESG_EEEaNS5_IJlSC_lEEEaSI_NS4_8TiledMMAINS4_8MMA_AtomIJNS4_21SM100_MMA_S8_2x1SM_SSIaaiLi256ELi128ELNS4_4UMMA5MajorE0ELSN_0ELNSM_8SaturateE0EEEEEENS4_6LayoutINS5_IJSC_SC_SC_EEENS5_IJNSA_ILi0EEEST_ST_EEEEENS5_IJNS4_10UnderscoreESW_SW_EEEEENS4_28SM100_TMA_2SM_LOAD_MULTICASTENS4_14ComposedLayoutINS4_7SwizzleILi3ELi4ELi3EEENS4_18smem_ptr_flag_bitsILi8EEENSR_INS5_IJNSA_ILi8EEESG_EEENS5_IJSG_SC_EEEEEEEvNS4_8identityENS4_18SM100_TMA_2SM_LOADES19_vS1A_EENS_8epilogue10collective18CollectiveEpilogueINS1D_23Sm100TmaWarpSpecializedILi2ELi2ELi64ELb0ELb0EEEJNS5_IJSG_SG_SG_EEENS5_IJNSR_ISG_SC_EENSR_INSA_ILi64EEESC_EEEEEaSI_aSI_NS1D_6fusion15FusionCallbacksIS1H_NS1N_17LinearCombinationIaiaiLNS_15FloatRoundStyleE2EEES1I_S1M_JEEENS4_5SM1004TMEM4LOAD26SM100_TMEM_LOAD_32dp32b64xENS4_13SM90_TMA_LOADENS10_INS11_ILi2ELi4ELi3EEES14_NSR_INS5_IJS15_S1K_EEENS5_IJS1K_SC_EEEEEEENS4_39AutoVectorizingCopyWithAssumedAlignmentILi128EEENS4_14SM90_TMA_STOREES22_S24_S24_EEEvvEEEEvNT_6ParamsE,"ax",@progbits
	.align	128
.text._ZN7cutlass13device_kernelINS_4gemm6kernel13GemmUniversalIN4cute5tupleIJiiiiEEENS1_10collective13CollectiveMmaINS1_35MainloopSm100TmaUmmaWarpSpecializedILi8ELi2ELi4ENS5_IJNS4_1CILi2EEESB_NSA_ILi1EEEEEEEENS5_IJNSA_ILi256EEENSA_ILi128EEESG_EEEaNS5_IJlSC_lEEEaSI_NS4_8TiledMMAINS4_8MMA_AtomIJNS4_21SM100_MMA_S8_2x1SM_SSIaaiLi256ELi128ELNS4_4UMMA5MajorE0ELSN_0ELNSM_8SaturateE0EEEEEENS4_6LayoutINS5_IJSC_SC_SC_EEENS5_IJNSA_ILi0EEEST_ST_EEEEENS5_IJNS4_10UnderscoreESW_SW_EEEEENS4_28SM100_TMA_2SM_LOAD_MULTICASTENS4_14ComposedLayoutINS4_7SwizzleILi3ELi4ELi3EEENS4_18smem_ptr_flag_bitsILi8EEENSR_INS5_IJNSA_ILi8EEESG_EEENS5_IJSG_SC_EEEEEEEvNS4_8identityENS4_18SM100_TMA_2SM_LOADES19_vS1A_EENS_8epilogue10collective18CollectiveEpilogueINS1D_23Sm100TmaWarpSpecializedILi2ELi2ELi64ELb0ELb0EEEJNS5_IJSG_SG_SG_EEENS5_IJNSR_ISG_SC_EENSR_INSA_ILi64EEESC_EEEEEaSI_aSI_NS1D_6fusion15FusionCallbacksIS1H_NS1N_17LinearCombinationIaiaiLNS_15FloatRoundStyleE2EEES1I_S1M_JEEENS4_5SM1004TMEM4LOAD26SM100_TMEM_LOAD_32dp32b64xENS4_13SM90_TMA_LOADENS10_INS11_ILi2ELi4ELi3EEES14_NSR_INS5_IJS15_S1K_EEENS5_IJS1K_SC_EEEEEEENS4_39AutoVectorizingCopyWithAssumedAlignmentILi128EEENS4_14SM90_TMA_STOREES22_S24_S24_EEEvvEEEEvNT_6ParamsE:
        .type           _ZN7cutlass13device_kernelINS_4gemm6kernel13GemmUniversalIN4cute5tupleIJiiiiEEENS1_10collective13CollectiveMmaINS1_35MainloopSm100TmaUmmaWarpSpecializedILi8ELi2ELi4ENS5_IJNS4_1CILi2EEESB_NSA_ILi1EEEEEEEENS5_IJNSA_ILi256EEENSA_ILi128EEESG_EEEaNS5_IJlSC_lEEEaSI_NS4_8TiledMMAINS4_8MMA_AtomIJNS4_21SM100_MMA_S8_2x1SM_SSIaaiLi256ELi128ELNS4_4UMMA5MajorE0ELSN_0ELNSM_8SaturateE0EEEEEENS4_6LayoutINS5_IJSC_SC_SC_EEENS5_IJNSA_ILi0EEEST_ST_EEEEENS5_IJNS4_10UnderscoreESW_SW_EEEEENS4_28SM100_TMA_2SM_LOAD_MULTICASTENS4_14ComposedLayoutINS4_7SwizzleILi3ELi4ELi3EEENS4_18smem_ptr_flag_bitsILi8EEENSR_INS5_IJNSA_ILi8EEESG_EEENS5_IJSG_SC_EEEEEEEvNS4_8identityENS4_18SM100_TMA_2SM_LOADES19_vS1A_EENS_8epilogue10collective18CollectiveEpilogueINS1D_23Sm100TmaWarpSpecializedILi2ELi2ELi64ELb0ELb0EEEJNS5_IJSG_SG_SG_EEENS5_IJNSR_ISG_SC_EENSR_INSA_ILi64EEESC_EEEEEaSI_aSI_NS1D_6fusion15FusionCallbacksIS1H_NS1N_17LinearCombinationIaiaiLNS_15FloatRoundStyleE2EEES1I_S1M_JEEENS4_5SM1004TMEM4LOAD26SM100_TMEM_LOAD_32dp32b64xENS4_13SM90_TMA_LOADENS10_INS11_ILi2ELi4ELi3EEES14_NSR_INS5_IJS15_S1K_EEENS5_IJS1K_SC_EEEEEEENS4_39AutoVectorizingCopyWithAssumedAlignmentILi128EEENS4_14SM90_TMA_STOREES22_S24_S24_EEEvvEEEEvNT_6ParamsE,@function
        .size           _ZN7cutlass13device_kernelINS_4gemm6kernel13GemmUniversalIN4cute5tupleIJiiiiEEENS1_10collective13CollectiveMmaINS1_35MainloopSm100TmaUmmaWarpSpecializedILi8ELi2ELi4ENS5_IJNS4_1CILi2EEESB_NSA_ILi1EEEEEEEENS5_IJNSA_ILi256EEENSA_ILi128EEESG_EEEaNS5_IJlSC_lEEEaSI_NS4_8TiledMMAINS4_8MMA_AtomIJNS4_21SM100_MMA_S8_2x1SM_SSIaaiLi256ELi128ELNS4_4UMMA5MajorE0ELSN_0ELNSM_8SaturateE0EEEEEENS4_6LayoutINS5_IJSC_SC_SC_EEENS5_IJNSA_ILi0EEEST_ST_EEEEENS5_IJNS4_10UnderscoreESW_SW_EEEEENS4_28SM100_TMA_2SM_LOAD_MULTICASTENS4_14ComposedLayoutINS4_7SwizzleILi3ELi4ELi3EEENS4_18smem_ptr_flag_bitsILi8EEENSR_INS5_IJNSA_ILi8EEESG_EEENS5_IJSG_SC_EEEEEEEvNS4_8identityENS4_18SM100_TMA_2SM_LOADES19_vS1A_EENS_8epilogue10collective18CollectiveEpilogueINS1D_23Sm100TmaWarpSpecializedILi2ELi2ELi64ELb0ELb0EEEJNS5_IJSG_SG_SG_EEENS5_IJNSR_ISG_SC_EENSR_INSA_ILi64EEESC_EEEEEaSI_aSI_NS1D_6fusion15FusionCallbacksIS1H_NS1N_17LinearCombinationIaiaiLNS_15FloatRoundStyleE2EEES1I_S1M_JEEENS4_5SM1004TMEM4LOAD26SM100_TMEM_LOAD_32dp32b64xENS4_13SM90_TMA_LOADENS10_INS11_ILi2ELi4ELi3EEES14_NSR_INS5_IJS15_S1K_EEENS5_IJS1K_SC_EEEEEEENS4_39AutoVectorizingCopyWithAssumedAlignmentILi128EEENS4_14SM90_TMA_STOREES22_S24_S24_EEEvvEEEEvNT_6ParamsE,(.L_x_175 - _ZN7cutlass13device_kernelINS_4gemm6kernel13GemmUniversalIN4cute5tupleIJiiiiEEENS1_10collective13CollectiveMmaINS1_35MainloopSm100TmaUmmaWarpSpecializedILi8ELi2ELi4ENS5_IJNS4_1CILi2EEESB_NSA_ILi1EEEEEEEENS5_IJNSA_ILi256EEENSA_ILi128EEESG_EEEaNS5_IJlSC_lEEEaSI_NS4_8TiledMMAINS4_8MMA_AtomIJNS4_21SM100_MMA_S8_2x1SM_SSIaaiLi256ELi128ELNS4_4UMMA5MajorE0ELSN_0ELNSM_8SaturateE0EEEEEENS4_6LayoutINS5_IJSC_SC_SC_EEENS5_IJNSA_ILi0EEEST_ST_EEEEENS5_IJNS4_10UnderscoreESW_SW_EEEEENS4_28SM100_TMA_2SM_LOAD_MULTICASTENS4_14ComposedLayoutINS4_7SwizzleILi3ELi4ELi3EEENS4_18smem_ptr_flag_bitsILi8EEENSR_INS5_IJNSA_ILi8EEESG_EEENS5_IJSG_SC_EEEEEEEvNS4_8identityENS4_18SM100_TMA_2SM_LOADES19_vS1A_EENS_8epilogue10collective18CollectiveEpilogueINS1D_23Sm100TmaWarpSpecializedILi2ELi2ELi64ELb0ELb0EEEJNS5_IJSG_SG_SG_EEENS5_IJNSR_ISG_SC_EENSR_INSA_ILi64EEESC_EEEEEaSI_aSI_NS1D_6fusion15FusionCallbacksIS1H_NS1N_17LinearCombinationIaiaiLNS_15FloatRoundStyleE2EEES1I_S1M_JEEENS4_5SM1004TMEM4LOAD26SM100_TMEM_LOAD_32dp32b64xENS4_13SM90_TMA_LOADENS10_INS11_ILi2ELi4ELi3EEES14_NSR_INS5_IJS15_S1K_EEENS5_IJS1K_SC_EEEEEEENS4_39AutoVectorizingCopyWithAssumedAlignmentILi128EEENS4_14SM90_TMA_STOREES22_S24_S24_EEEvvEEEEvNT_6ParamsE)
        .other          _ZN7cutlass13device_kernelINS_4gemm6kernel13GemmUniversalIN4cute5tupleIJiiiiEEENS1_10collective13CollectiveMmaINS1_35MainloopSm100TmaUmmaWarpSpecializedILi8ELi2ELi4ENS5_IJNS4_1CILi2EEESB_NSA_ILi1EEEEEEEENS5_IJNSA_ILi256EEENSA_ILi128EEESG_EEEaNS5_IJlSC_lEEEaSI_NS4_8TiledMMAINS4_8MMA_AtomIJNS4_21SM100_MMA_S8_2x1SM_SSIaaiLi256ELi128ELNS4_4UMMA5MajorE0ELSN_0ELNSM_8SaturateE0EEEEEENS4_6LayoutINS5_IJSC_SC_SC_EEENS5_IJNSA_ILi0EEEST_ST_EEEEENS5_IJNS4_10UnderscoreESW_SW_EEEEENS4_28SM100_TMA_2SM_LOAD_MULTICASTENS4_14ComposedLayoutINS4_7SwizzleILi3ELi4ELi3EEENS4_18smem_ptr_flag_bitsILi8EEENSR_INS5_IJNSA_ILi8EEESG_EEENS5_IJSG_SC_EEEEEEEvNS4_8identityENS4_18SM100_TMA_2SM_LOADES19_vS1A_EENS_8epilogue10collective18CollectiveEpilogueINS1D_23Sm100TmaWarpSpecializedILi2ELi2ELi64ELb0ELb0EEEJNS5_IJSG_SG_SG_EEENS5_IJNSR_ISG_SC_EENSR_INSA_ILi64EEESC_EEEEEaSI_aSI_NS1D_6fusion15FusionCallbacksIS1H_NS1N_17LinearCombinationIaiaiLNS_15FloatRoundStyleE2EEES1I_S1M_JEEENS4_5SM1004TMEM4LOAD26SM100_TMEM_LOAD_32dp32b64xENS4_13SM90_TMA_LOADENS10_INS11_ILi2ELi4ELi3EEES14_NSR_INS5_IJS15_S1K_EEENS5_IJS1K_SC_EEEEEEENS4_39AutoVectorizingCopyWithAssumedAlignmentILi128EEENS4_14SM90_TMA_STOREES22_S24_S24_EEEvvEEEEvNT_6ParamsE,@"STO_CUDA_ENTRY STV_DEFAULT"
_ZN7cutlass13device_kernelINS_4gemm6kernel13GemmUniversalIN4cute5tupleIJiiiiEEENS1_10collective13CollectiveMmaINS1_35MainloopSm100TmaUmmaWarpSpecializedILi8ELi2ELi4ENS5_IJNS4_1CILi2EEESB_NSA_ILi1EEEEEEEENS5_IJNSA_ILi256EEENSA_ILi128EEESG_EEEaNS5_IJlSC_lEEEaSI_NS4_8TiledMMAINS4_8MMA_AtomIJNS4_21SM100_MMA_S8_2x1SM_SSIaaiLi256ELi128ELNS4_4UMMA5MajorE0ELSN_0ELNSM_8SaturateE0EEEEEENS4_6LayoutINS5_IJSC_SC_SC_EEENS5_IJNSA_ILi0EEEST_ST_EEEEENS5_IJNS4_10UnderscoreESW_SW_EEEEENS4_28SM100_TMA_2SM_LOAD_MULTICASTENS4_14ComposedLayoutINS4_7SwizzleILi3ELi4ELi3EEENS4_18smem_ptr_flag_bitsILi8EEENSR_INS5_IJNSA_ILi8EEESG_EEENS5_IJSG_SC_EEEEEEEvNS4_8identityENS4_18SM100_TMA_2SM_LOADES19_vS1A_EENS_8epilogue10collective18CollectiveEpilogueINS1D_23Sm100TmaWarpSpecializedILi2ELi2ELi64ELb0ELb0EEEJNS5_IJSG_SG_SG_EEENS5_IJNSR_ISG_SC_EENSR_INSA_ILi64EEESC_EEEEEaSI_aSI_NS1D_6fusion15FusionCallbacksIS1H_NS1N_17LinearCombinationIaiaiLNS_15FloatRoundStyleE2EEES1I_S1M_JEEENS4_5SM1004TMEM4LOAD26SM100_TMEM_LOAD_32dp32b64xENS4_13SM90_TMA_LOADENS10_INS11_ILi2ELi4ELi3EEES14_NSR_INS5_IJS15_S1K_EEENS5_IJS1K_SC_EEEEEEENS4_39AutoVectorizingCopyWithAssumedAlignmentILi128EEENS4_14SM90_TMA_STOREES22_S24_S24_EEEvvEEEEvNT_6ParamsE:
[----:B------:R-:W1:Y:S01]  /*0000*/  LDC R1, c[0x0][0x37c] ;  /* 0x0000df00ff017b82 */ /* 0x000e620000000800 */
[----:B------:R-:W2:Y:S01]  /*0010*/  S2R R154, SR_TID.X ;  /* 0x00000000009a7919 */ /* 0x000ea20000002100 */
[----:B------:R-:W3:Y:S06]  /*0020*/  LDCU.64 UR8, c[0x0][0x890] ;  /* 0x00011200ff0877ac */ /* 0x000eec0008000a00 */
[----:B------:R-:W4:Y:S01]  /*0030*/  S2UR UR46, SR_CgaCtaId ;  /* 0x00000000002e79c3 */ /* 0x000f220000008800 */
[----:B------:R-:W-:Y:S02]  /*0040*/  PRMT R140, RZ, 0x7610, R140 ;  /* 0x00007610ff8c7816 */ /* 0x000fe4000000008c */
[----:B------:R-:W-:Y:S01]  /*0050*/  ELECT P1, URZ, PT ;  /* 0x0000000000ff782f */ /* 0x000fe20003820000 */
[----:B---3--:R-:W-:-:S04]  /*0060*/  UISETP.NE.U32.AND UP0, UPT, UR8, URZ, UPT ;  /* 0x000000ff0800728c */ /* 0x008fc8000bf05070 */
[----:B------:R-:W-:Y:S02]  /*0070*/  UISETP.NE.AND.EX UP0, UPT, UR9, URZ, UPT, UP0 ;  /* 0x000000ff0900728c */ /* 0x000fe4000bf05300 */
[----:B----4-:R-:W-:Y:S02]  /*0080*/  ULOP3.LUT UR45, UR46, 0x1, URZ, 0xc0, !UPT ;  /* 0x000000012e2d7892 */ /* 0x010fe4000f8ec0ff */
[----:B------:R-:W-:Y:S01]  /*0090*/  ULOP3.LUT UR47, UR46, 0x1, URZ, 0x3c, !UPT ;  /* 0x000000012e2f7892 */ /* 0x000fe2000f8e3cff */
[----:B--2---:R-:W-:-:S05]  /*00a0*/  SHF.R.U32.HI R141, RZ, 0x5, R154 ;  /* 0x00000005ff8d7819 */ /* 0x004fca000001169a */
[----:B------:R-:W2:Y:S02]  /*00b0*/  SHFL.IDX PT, R0, R141, RZ, 0x1f ;  /* 0x00001fff8d007589 */ /* 0x000ea400000e0000 */
[----:B--2---:R-:W-:Y:S01]  /*00c0*/  R2UR UR18, R0 ;  /* 0x00000000001272ca */ /* 0x004fe200000e0000 */
[----:B-1----:R-:W-:-:S14]  /*00d0*/  BRA.U UP0, `(.L_x_0) ;  /* 0x0000000100307547 */ /* 0x002fdc000b800000 */
[----:B------:R-:W1:Y:S02]  /*00e0*/  LDCU.64 UR4, c[0x0][0x888] ;  /* 0x00011100ff0477ac */ /* 0x000e640008000a00 */
[----:B-1----:R-:W-:-:S04]  /*00f0*/  UISETP.NE.U32.AND UP0, UPT, UR4, URZ, UPT ;  /* 0x000000ff0400728c */ /* 0x002fc8000bf05070 */
[----:B------:R-:W-:-:S09]  /*0100*/  UISETP.NE.AND.EX UP0, UPT, UR5, URZ, UPT, UP0 ;  /* 0x000000ff0500728c */ /* 0x000fd2000bf05300 */
[----:B------:R-:W-:Y:S05]  /*0110*/  BRA.U !UP0, `(.L_x_1) ;  /* 0x0000000108147547 */ /* 0x000fea000b800000 */
[----:B------:R-:W1:Y:S01]  /*0120*/  LDC.64 R72, c[0x0][0x888] ;  /* 0x00022200ff487b82 */ /* 0x000e620000000a00 */
[----:B------:R-:W1:Y:S02]  /*0130*/  LDCU.64 UR4, c[0x0][0x358] ;  /* 0x00006b00ff0477ac */ /* 0x000e640008000a00 */
[----:B-1----:R1:W5:Y:S01]  /*0140*/  LDG.E R72, desc[UR4][R72.64] ;  /* 0x0000000448487981 */ /* 0x002362000c1e1900 */
[----:B------:R-:W-:Y:S01]  /*0150*/  HFMA2 R140, -RZ, RZ, 0, 5.9604644775390625e-08 ;  /* 0x00000001ff8c7431 */ /* 0x000fe200000001ff */
[----:B------:R-:W-:Y:S05]  /*0160*/  BRA `(.L_x_0) ;  /* 0x00000000000c7947 */ /* 0x000fea0003800000 */
.L_x_1:
[----:B------:R-:W1:Y:S01]  /*0170*/  LDCU UR4, c[0x0][0x880] ;  /* 0x00011000ff0477ac */ /* 0x000e620008000800 */
[----:B------:R-:W-:Y:S01]  /*0180*/  HFMA2 R140, -RZ, RZ, 0, 5.9604644775390625e-08 ;  /* 0x00000001ff8c7431 */ /* 0x000fe200000001ff */
[----:B-1----:R-:W-:-:S07]  /*0190*/  MOV R72, UR4 ;  /* 0x0000000400487c02 */ /* 0x002fce0008000f00 */
.L_x_0:
[----:B------:R-:W2:Y:S02]  /*01a0*/  LDCU.64 UR4, c[0x0][0x8b0] ;  /* 0x00011600ff0477ac */ /* 0x000ea40008000a00 */
[----:B--2---:R-:W-:-:S04]  /*01b0*/  UISETP.NE.U32.AND UP0, UPT, UR4, URZ, UPT ;  /* 0x000000ff0400728c */ /* 0x004fc8000bf05070 */
[----:B------:R-:W-:-:S09]  /*01c0*/  UISETP.NE.AND.EX UP0, UPT, UR5, URZ, UPT, UP0 ;  /* 0x000000ff0500728c */ /* 0x000fd2000bf05300 */
[----:B------:R-:W-:Y:S05]  /*01d0*/  BRA.U UP0, `(.L_x_2) ;  /* 0x0000000100287547 */ /* 0x000fea000b800000 */
[----:B------:R-:W2:Y:S02]  /*01e0*/  LDCU.64 UR4, c[0x0][0x8a8] ;  /* 0x00011500ff0477ac */ /* 0x000ea40008000a00 */
[----:B--2---:R-:W-:-:S04]  /*01f0*/  UISETP.NE.U32.AND UP0, UPT, UR4, URZ, UPT ;  /* 0x000000ff0400728c */ /* 0x004fc8000bf05070 */
[----:B------:R-:W-:-:S09]  /*0200*/  UISETP.NE.AND.EX UP0, UPT, UR5, URZ, UPT, UP0 ;  /* 0x000000ff0500728c */ /* 0x000fd2000bf05300 */
[----:B------:R-:W-:Y:S05]  /*0210*/  BRA.U !UP0, `(.L_x_3) ;  /* 0x0000000108107547 */ /* 0x000fea000b800000 */
[----:B------:R-:W2:Y:S01]  /*0220*/  LDC.64 R70, c[0x0][0x8a8] ;  /* 0x00022a00ff467b82 */ /* 0x000ea20000000a00 */
[----:B------:R-:W2:Y:S02]  /*0230*/  LDCU.64 UR4, c[0x0][0x358] ;  /* 0x00006b00ff0477ac */ /* 0x000ea40008000a00 */
[----:B--2---:R2:W5:Y:S01]  /*0240*/  LDG.E R70, desc[UR4][R70.64] ;  /* 0x0000000446467981 */ /* 0x004562000c1e1900 */
[----:B------:R-:W-:Y:S05]  /*0250*/  BRA `(.L_x_2) ;  /* 0x0000000000087947 */ /* 0x000fea0003800000 */
.L_x_3:
[----:B------:R-:W2:Y:S02]  /*0260*/  LDCU UR4, c[0x0][0x8a0] ;  /* 0x00011400ff0477ac */ /* 0x000ea40008000800 */
[----:B--2---:R-:W-:Y:S02]  /*0270*/  MOV R70, UR4 ;  /* 0x0000000400467c02 */ /* 0x004fe40008000f00 */
.L_x_2:
[----:B------:R-:W-:Y:S01]  /*0280*/  IMAD.U32 R0, RZ, RZ, UR18 ;  /* 0x00000012ff007e24 */ /* 0x000fe2000f8e00ff */
[----:B------:R-:W-:Y:S04]  /*0290*/  BSSY.RECONVERGENT B0, `(.L_x_4) ;  /* 0x000000c000007945 */ /* 0x000fe80003800200 */
[C---:B------:R-:W-:Y:S02]  /*02a0*/  ISETP.NE.OR P2, PT, R0.reuse, 0x1, !P1 ;  /* 0x000000010000780c */ /* 0x040fe40004f45670 */
[----:B------:R-:W-:-:S11]  /*02b0*/  ISETP.NE.OR P0, PT, R0, 0x3, !P1 ;  /* 0x000000030000780c */ /* 0x000fd60004f05670 */
[----:B------:R-:W-:Y:S05]  /*02c0*/  @P2 BRA `(.L_x_5) ;  /* 0x0000000000202947 */ /* 0x000fea0003800000 */
[----:B------:R-:W3:Y:S02]  /*02d0*/  LDCU.64 UR4, c[0x0][0x348] ;  /* 0x00006900ff0477ac */ /* 0x000ee40008000a00 */
[----:B---3--:R-:W-:Y:S02]  /*02e0*/  UIADD3 UR6, UP1, UPT, UR4, 0x80, URZ ;  /* 0x0000008004067890 */ /* 0x008fe4000ff3e0ff */
[----:B------:R-:W-:Y:S02]  /*02f0*/  UIADD3 UR4, UP0, UPT, UR4, 0x180, URZ ;  /* 0x0000018004047890 */ /* 0x000fe4000ff1e0ff */
[----:B------:R-:W-:Y:S02]  /*0300*/  UIADD3.X UR7, UPT, UPT, URZ, UR5, URZ, UP1, !UPT ;  /* 0x00000005ff077290 */ /* 0x000fe40008ffe4ff */
[----:B------:R-:W-:-:S07]  /*0310*/  UIADD3.X UR5, UPT, UPT, URZ, UR5, URZ, UP0, !UPT ;  /* 0x00000005ff057290 */ /* 0x000fce00087fe4ff */
[----:B------:R3:W-:Y:S02]  /*0320*/  UTMACCTL.PF [UR6] ;  /* 0x00000000060079b9 */ /* 0x0007e40008040000 */
[----:B------:R3:W-:Y:S02]  /*0330*/  UTMACCTL.PF [UR4] ;  /* 0x00000000040079b9 */ /* 0x0007e40008040000 */
[----:B---3--:R-:W-:Y:S01]  /*0340*/  NOP ;  /* 0x0000000000007918 */ /* 0x008fe20000000000 */
.L_x_5:
[----:B------:R-:W-:Y:S05]  /*0350*/  BSYNC.RECONVERGENT B0 ;  /* 0x0000000000007941 */ /* 0x000fea0003800200 */
.L_x_4:
[----:B------:R-:W-:Y:S04]  /*0360*/  BSSY.RECONVERGENT B0, `(.L_x_6) ;  /* 0x000000a000007945 */ /* 0x000fe80003800200 */
        /* <DEDUP_REMOVED lines=9> */
.L_x_7:
[----:B------:R-:W-:Y:S05]  /*0400*/  BSYNC.RECONVERGENT B0 ;  /* 0x0000000000007941 */ /* 0x000fea0003800200 */
.L_x_6:
[----:B------:R-:W3:Y:S01]  /*0410*/  LDCU.64 UR4, c[0x0][0x888] ;  /* 0x00011100ff0477ac */ /* 0x000ee20008000a00 */
[----:B------:R-:W-:Y:S02]  /*0420*/  UISETP.EQ.U32.AND UP1, UPT, UR8, URZ, UPT ;  /* 0x000000ff0800728c */ /* 0x000fe4000bf22070 */
[----:B------:R-:W-:Y:S02]  /*0430*/  UPLOP3.LUT UP3, UPT, UPT, UPT, UPT, 0x80, 0x8 ;  /* 0x000000000008789c */ /* 0x000fe40003f6f070 */
[----:B---3--:R-:W-:-:S04]  /*0440*/  UISETP.NE.U32.AND UP0, UPT, UR4, URZ, UPT ;  /* 0x000000ff0400728c */ /* 0x008fc8000bf05070 */
[----:B------:R-:W-:-:S04]  /*0450*/  UISETP.NE.AND.EX UP0, UPT, UR5, URZ, UPT, UP0 ;  /* 0x000000ff0500728c */ /* 0x000fc8000bf05300 */
[----:B------:R-:W-:-:S04]  /*0460*/  UISETP.EQ.OR.EX UP2, UPT, UR9, URZ, !UP0, UP1 ;  /* 0x000000ff0900728c */ /* 0x000fc8000c742710 */
[----:B------:R-:W-:-:S06]  /*0470*/  UP2UR UR4, UPR, URZ, 0x4 ;  /* 0x00000004ff047883 */ /* 0x000fcc0008000000 */
[----:B------:R-:W-:Y:S01]  /*0480*/  MOV R143, UR4 ;  /* 0x00000004008f7c02 */ /* 0x000fe20008000f00 */
[----:B------:R-:W-:Y:S06]  /*0490*/  BRA.U !UP2, `(.L_x_8) ;  /* 0x000000010a207547 */ /* 0x000fec000b800000 */
[----:B-----5:R-:W-:Y:S01]  /*04a0*/  R2UR UR5, R72 ;  /* 0x00000000480572ca */ /* 0x020fe200000e0000 */
[----:B------:R-:W-:Y:S02]  /*04b0*/  UISETP.NE.U32.AND UP1, UPT, UR8, URZ, UPT ;  /* 0x000000ff0800728c */ /* 0x000fe4000bf25070 */
[----:B------:R-:W-:Y:S02]  /*04c0*/  USEL UR4, URZ, 0xffffffff, UP0 ;  /* 0xffffffffff047887 */ /* 0x000fe40008000000 */
[----:B------:R-:W-:-:S08]  /*04d0*/  UISETP.NE.AND.EX UP1, UPT, UR9, URZ, UPT, UP1 ;  /* 0x000000ff0900728c */ /* 0x000fd0000bf25310 */
[----:B------:R-:W-:-:S04]  /*04e0*/  UISETP.NE.AND UP0, UPT, UR5, URZ, UPT ;  /* 0x000000ff0500728c */ /* 0x000fc8000bf05270 */
[----:B------:R-:W-:-:S04]  /*04f0*/  @!UP1 USEL UR4, URZ, 0xffffffff, UP0 ;  /* 0xffffffffff049887 */ /* 0x000fc80008000000 */
[----:B------:R-:W-:-:S04]  /*0500*/  ULOP3.LUT UR4, UR4, 0x1, URZ, 0xc0, !UPT ;  /* 0x0000000104047892 */ /* 0x000fc8000f8ec0ff */
[----:B------:R-:W-:-:S11]  /*0510*/  UISETP.NE.U32.AND UP3, UPT, UR4, 0x1, UPT ;  /* 0x000000010400788c */ /* 0x000fd6000bf65070 */
.L_x_8:
[----:B------:R-:W3:Y:S01]  /*0520*/  SHFL.IDX PT, R0, R141, RZ, 0x1f ;  /* 0x00001fff8d007589 */ /* 0x000ee200000e0000 */
[----:B------:R-:W-:-:S04]  /*0530*/  UISETP.NE.AND UP0, UPT, UR18, 0x2, UPT ;  /* 0x000000021200788c */ /* 0x000fc8000bf05270 */
[----:B------:R-:W-:Y:S02]  /*0540*/  UISETP.EQ.AND UP1, UPT, UR45, URZ, !UP0 ;  /* 0x000000ff2d00728c */ /* 0x000fe4000c722270 */
[----:B------:R-:W-:-:S04]  /*0550*/  USEL UR37, URZ, 0x1, UP0 ;  /* 0x00000001ff257887 */ /* 0x000fc80008000000 */
[----:B------:R-:W-:Y:S02]  /*0560*/  PLOP3.LUT P3, PT, P1, PT, UP1, 0x80, 0x8 ;  /* 0x000000000008781c */ /* 0x000fe40000f6f018 */
[----:B---3--:R-:W-:-:S13]  /*0570*/  ISETP.NE.AND P0, PT, R0, RZ, PT ;  /* 0x000000ff0000720c */ /* 0x008fda0003f05270 */
[----:B------:R-:W-:Y:S05]  /*0580*/  @P0 BRA `(.L_x_9) ;  /* 0x0000000000740947 */ /* 0x000fea0003800000 */
[----:B------:R-:W-:Y:S01]  /*0590*/  UMOV UR4, 0x400 ;  /* 0x0000040000047882 */ /* 0x000fe20000000000 */
[----:B------:R-:W-:Y:S01]  /*05a0*/  UMOV UR8, 0x1 ;  /* 0x0000000100087882 */ /* 0x000fe20000000000 */
[----:B------:R-:W-:Y:S01]  /*05b0*/  UMOV UR6, 0x2 ;  /* 0x0000000200067882 */ /* 0x000fe20000000000 */
[----:B------:R-:W-:Y:S02]  /*05c0*/  ULEA UR4, UR46, UR4, 0x18 ;  /* 0x000000042e047291 */ /* 0x000fe4000f8ec0ff */
[----:B------:R-:W-:-:S04]  /*05d0*/  UIADD3 UR8, UPT, UPT, -UR8, 0x100000, URZ ;  /* 0x0010000008087890 */ /* 0x000fc8000fffe1ff */
[----:B------:R-:W-:Y:S02]  /*05e0*/  USHF.L.U32 UR9, UR8, 0xb, URZ ;  /* 0x0000000b08097899 */ /* 0x000fe400080006ff */
[----:B------:R-:W-:Y:S02]  /*05f0*/  USHF.L.U32 UR8, UR8, 0x1, URZ ;  /* 0x0000000108087899 */ /* 0x000fe400080006ff */
[----:B------:R-:W-:-:S04]  /*0600*/  UIADD3 UR6, UPT, UPT, -UR6, 0x100000, URZ ;  /* 0x0010000006067890 */ /* 0x000fc8000fffe1ff */
[----:B------:R-:W-:Y:S02]  /*0610*/  USHF.L.U32 UR7, UR6, 0xb, URZ ;  /* 0x0000000b06077899 */ /* 0x000fe400080006ff */
[----:B------:R-:W-:Y:S01]  /*0620*/  USHF.L.U32 UR6, UR6, 0x1, URZ ;  /* 0x0000000106067899 */ /* 0x000fe200080006ff */
[----:B------:R-:W-:Y:S01]  /*0630*/  ELECT P0, URZ, PT ;  /* 0x0000000000ff782f */ /* 0x000fe20003800000 */
[----:B------:R-:W3:Y:S02]  /*0640*/  FENCE.VIEW.ASYNC.S ;  /* 0x00000000000073c6 */ /* 0x000ee40000000000 */
[----:B---3--:R3:W4:Y:S08]  /*0650*/  SYNCS.EXCH.64 URZ, [UR4], UR8 ;  /* 0x0000000804ff75b2 */ /* 0x0087300008000100 */
[----:B------:R3:W1:Y:S01]  /*0660*/  SYNCS.EXCH.64 URZ, [UR4+0x40], UR6 ;  /* 0x0000400604ff75b2 */ /* 0x0006620008000100 */
        /* <DEDUP_REMOVED lines=13> */
[----:B------:R3:W1:Y:S02]  /*0740*/  SYNCS.EXCH.64 URZ, [UR4+0x78], UR6 ;  /* 0x0000780604ff75b2 */ /* 0x0006640008000100 */
[----:B---3--:R-:W-:Y:S01]  /*0750*/  NOP ;  /* 0x0000000000007918 */ /* 0x008fe20000000000 */
.L_x_9:
[----:B------:R-:W3:Y:S01]  /*0760*/  SHFL.IDX PT, R0, R141, RZ, 0x1f ;  /* 0x00001fff8d007589 */ /* 0x000ee200000e0000 */
[----:B------:R-:W-:Y:S01]  /*0770*/  NOP ;  /* 0x0000000000007918 */ /* 0x000fe20000000000 */
[----:B---3--:R-:W-:-:S13]  /*0780*/  ISETP.NE.AND P0, PT, R0, 0x1, PT ;  /* 0x000000010000780c */ /* 0x008fda0003f05270 */
        /* <DEDUP_REMOVED lines=13> */
[----:B---3--:R3:W1:Y:S08]  /*0860*/  SYNCS.EXCH.64 URZ, [UR4+0x80], UR8 ;  /* 0x0000800804ff75b2 */ /* 0x0086700008000100 */
[----:B------:R3:W1:Y:S01]  /*0870*/  SYNCS.EXCH.64 URZ, [UR4+0x90], UR6 ;  /* 0x0000900604ff75b2 */ /* 0x0006620008000100 */
[----:B------:R3:W1:Y:S01]  /*0880*/  SYNCS.EXCH.64 URZ, [UR4+0x88], UR8 ;  /* 0x0000880804ff75b2 */ /* 0x0006620008000100 */
[----:B------:R3:W1:Y:S01]  /*0890*/  SYNCS.EXCH.64 URZ, [UR4+0x98], UR6 ;  /* 0x0000980604ff75b2 */ /* 0x0006620008000100 */
[----:B------:R-:W-:Y:S01]  /*08a0*/  NOP ;  /* 0x0000000000007918 */ /* 0x000fe20000000000 */
.L_x_10:
[----:B------:R-:W2:Y:S01]  /*08b0*/  SHFL.IDX PT, R0, R141, RZ, 0x1f ;  /* 0x00001fff8d007589 */ /* 0x000ea200000e0000 */
[----:B------:R-:W-:Y:S01]  /*08c0*/  NOP ;  /* 0x0000000000007918 */ /* 0x000fe20000000000 */
[----:B--2---:R-:W-:-:S13]  /*08d0*/  ISETP.NE.AND P0, PT, R0, 0x3, PT ;  /* 0x000000030000780c */ /* 0x004fda0003f05270 */
[----:B------:R-:W-:Y:S05]  /*08e0*/  @P0 BRA `(.L_x_11) ;  /* 0x00000000002c0947 */ /* 0x000fea0003800000 */
[----:B---3--:R-:W-:Y:S01]  /*08f0*/  UMOV UR6, 0x400 ;  /* 0x0000040000067882 */ /* 0x008fe20000000000 */
[----:B------:R-:W-:Y:S01]  /*0900*/  UMOV UR4, 0x20 ;  /* 0x0000002000047882 */ /* 0x000fe20000000000 */
[----:B------:R-:W-:Y:S02]  /*0910*/  ULEA UR6, UR46, UR6, 0x18 ;  /* 0x000000062e067291 */ /* 0x000fe4000f8ec0ff */
[----:B------:R-:W-:-:S04]  /*0920*/  UIADD3 UR4, UPT, UPT, -UR4, 0x100000, URZ ;  /* 0x0010000004047890 */ /* 0x000fc8000fffe1ff */
[----:B------:R-:W-:Y:S02]  /*0930*/  USHF.L.U32 UR5, UR4, 0xb, URZ ;  /* 0x0000000b04057899 */ /* 0x000fe400080006ff */
[----:B------:R-:W-:Y:S01]  /*0940*/  USHF.L.U32 UR4, UR4, 0x1, URZ ;  /* 0x0000000104047899 */ /* 0x000fe200080006ff */
[----:B------:R-:W-:Y:S01]  /*0950*/  ELECT P0, URZ, PT ;  /* 0x0000000000ff782f */ /* 0x000fe20003800000 */
[----:B------:R-:W2:Y:S10]  /*0960*/  FENCE.VIEW.ASYNC.S ;  /* 0x00000000000073c6 */ /* 0x000eb40000000000 */
[----:B--2---:R2:W3:Y:S01]  /*0970*/  SYNCS.EXCH.64 URZ, [UR6+0xa0], UR4 ;  /* 0x0000a00406ff75b2 */ /* 0x0044e20008000100 */
[----:B------:R2:W1:Y:S01]  /*0980*/  SYNCS.EXCH.64 URZ, [UR6+0xa8], UR4 ;  /* 0x0000a80406ff75b2 */ /* 0x0004620008000100 */
[----:B------:R-:W-:Y:S01]  /*0990*/  NOP ;  /* 0x0000000000007918 */ /* 0x000fe20000000000 */
.L_x_11:
[----:B------:R-:W4:Y:S01]  /*09a0*/  SHFL.IDX PT, R0, R141, RZ, 0x1f ;  /* 0x00001fff8d007589 */ /* 0x000f2200000e0000 */
[----:B------:R-:W-:Y:S01]  /*09b0*/  NOP ;  /* 0x0000000000007918 */ /* 0x000fe20000000000 */
[----:B----4-:R-:W-:-:S13]  /*09c0*/  ISETP.NE.AND P0, PT, R0, 0x4, PT ;  /* 0x000000040000780c */ /* 0x010fda0003f05270 */
[----:B------:R-:W-:Y:S05]  /*09d0*/  @P0 BRA `(.L_x_12) ;  /* 0x0000000000480947 */ /* 0x000fea0003800000 */
[----:B--23--:R-:W-:Y:S01]  /*09e0*/  UMOV UR4, 0x3a0 ;  /* 0x000003a000047882 */ /* 0x00cfe20000000000 */
[----:B------:R-:W-:Y:S01]  /*09f0*/  UMOV UR6, 0x400 ;  /* 0x0000040000067882 */ /* 0x000fe20000000000 */
[----:B------:R-:W-:Y:S01]  /*0a00*/  USEL UR4, UR4, 0x320, UP3 ;  /* 0x0000032004047887 */ /* 0x000fe20009800000 */
        /* <DEDUP_REMOVED lines=9> */
[----:B------:R-:W2:Y:S02]  /*0aa0*/  FENCE.VIEW.ASYNC.S ;  /* 0x00000000000073c6 */ /* 0x000ea40000000000 */
[----:B--2---:R4:W2:Y:S08]  /*0ab0*/  SYNCS.EXCH.64 URZ, [UR6+0xb0], UR8 ;  /* 0x0000b00806ff75b2 */ /* 0x0048b00008000100 */
[----:B------:R4:W3:Y:S01]  /*0ac0*/  SYNCS.EXCH.64 URZ, [UR6+0xc0], UR4 ;  /* 0x0000c00406ff75b2 */ /* 0x0008e20008000100 */
[----:B------:R4:W1:Y:S01]  /*0ad0*/  SYNCS.EXCH.64 URZ, [UR6+0xb8], UR8 ;  /* 0x0000b80806ff75b2 */ /* 0x0008620008000100 */
[----:B------:R4:W1:Y:S02]  /*0ae0*/  SYNCS.EXCH.64 URZ, [UR6+0xc8], UR4 ;  /* 0x0000c80406ff75b2 */ /* 0x0008640008000100 */
[----:B----4-:R-:W-:Y:S01]  /*0af0*/  NOP ;  /* 0x0000000000007918 */ /* 0x010fe20000000000 */
.L_x_12:
[----:B------:R-:W4:Y:S01]  /*0b00*/  SHFL.IDX PT, R0, R141, RZ, 0x1f ;  /* 0x00001fff8d007589 */ /* 0x000f2200000e0000 */
[----:B------:R-:W-:Y:S01]  /*0b10*/  NOP ;  /* 0x0000000000007918 */ /* 0x000fe20000000000 */
[----:B----4-:R-:W-:-:S13]  /*0b20*/  ISETP.NE.AND P0, PT, R0, 0x5, PT ;  /* 0x000000050000780c */ /* 0x010fda0003f05270 */
[----:B------:R-:W-:Y:S05]  /*0b30*/  @P0 BRA `(.L_x_13) ;  /* 0x0000000000540947 */ /* 0x000fea0003800000 */
[----:B--23--:R-:W-:Y:S01]  /*0b40*/  UMOV UR4, 0x400 ;  /* 0x0000040000047882 */ /* 0x00cfe20000000000 */
        /* <DEDUP_REMOVED lines=14> */
[----:B------:R4:W1:Y:S01]  /*0c30*/  SYNCS.EXCH.64 URZ, [UR4+0xf8], UR8 ;  /* 0x0000f80804ff75b2 */ /* 0x0008620008000100 */
[----:B------:R4:W1:Y:S01]  /*0c40*/  SYNCS.EXCH.64 URZ, [UR4+0xe0], UR6 ;  /* 0x0000e00604ff75b2 */ /* 0x0008620008000100 */
[----:B------:R4:W1:Y:S01]  /*0c50*/  SYNCS.EXCH.64 URZ, [UR4+0x100], UR8 ;  /* 0x0001000804ff75b2 */ /* 0x0008620008000100 */
[----:B------:R4:W1:Y:S01]  /*0c60*/  SYNCS.EXCH.64 URZ, [UR4+0xe8], UR6 ;  /* 0x0000e80604ff75b2 */ /* 0x0008620008000100 */
[----:B------:R4:W1:Y:S02]  /*0c70*/  SYNCS.EXCH.64 URZ, [UR4+0x108], UR8 ;  /* 0x0001080804ff75b2 */ /* 0x0008640008000100 */
[----:B----4-:R-:W-:Y:S01]  /*0c80*/  NOP ;  /* 0x0000000000007918 */ /* 0x010fe20000000000 */
.L_x_13:
[----:B------:R-:W4:Y:S01]  /*0c90*/  SHFL.IDX PT, R0, R141, RZ, 0x1f ;  /* 0x00001fff8d007589 */ /* 0x000f2200000e0000 */
[----:B------:R-:W-:Y:S01]  /*0ca0*/  ISETP.NE.OR P1, PT, RZ, UR18, !P1 ;  /* 0x00000012ff007c0c */ /* 0x000fe2000cf25670 */
[----:B------:R-:W-:Y:S01]  /*0cb0*/  NOP ;  /* 0x0000000000007918 */ /* 0x000fe20000000000 */
[----:B----4-:R-:W-:-:S13]  /*0cc0*/  ISETP.NE.AND P0, PT, R0, 0x3, PT ;  /* 0x000000030000780c */ /* 0x010fda0003f05270 */
[----:B------:R-:W-:Y:S05]  /*0cd0*/  @P0 BRA `(.L_x_14) ;  /* 0x0000000000340947 */ /* 0x000fea0003800000 */
[----:B--23--:R-:W-:Y:S01]  /*0ce0*/  UMOV UR4, 0x400 ;  /* 0x0000040000047882 */ /* 0x00cfe20000000000 */
[----:B------:R-:W-:Y:S01]  /*0cf0*/  UMOV UR6, 0x20 ;  /* 0x0000002000067882 */ /* 0x000fe20000000000 */
[----:B------:R-:W-:Y:S02]  /*0d00*/  ULEA UR4, UR46, UR4, 0x18 ;  /* 0x000000042e047291 */ /* 0x000fe4000f8ec0ff */
[----:B------:R-:W-:-:S04]  /*0d10*/  UIADD3 UR6, UPT, UPT, -UR6, 0x100000, URZ ;  /* 0x0010000006067890 */ /* 0x000fc8000fffe1ff */
[----:B------:R-:W-:Y:S02]  /*0d20*/  USHF.L.U32 UR7, UR6, 0xb, URZ ;  /* 0x0000000b06077899 */ /* 0x000fe400080006ff */
[----:B------:R-:W-:Y:S01]  /*0d30*/  USHF.L.U32 UR6, UR6, 0x1, URZ ;  /* 0x0000000106067899 */ /* 0x000fe200080006ff */
[----:B------:R-:W-:Y:S01]  /*0d40*/  ELECT P0, URZ, PT ;  /* 0x0000000000ff782f */ /* 0x000fe20003800000 */
[----:B------:R-:W2:Y:S10]  /*0d50*/  FENCE.VIEW.ASYNC.S ;  /* 0x00000000000073c6 */ /* 0x000eb40000000000 */
[----:B--2---:R4:W2:Y:S01]  /*0d60*/  SYNCS.EXCH.64 URZ, [UR4+0x110], UR6 ;  /* 0x0001100604ff75b2 */ /* 0x0048a20008000100 */
[----:B------:R4:W3:Y:S01]  /*0d70*/  SYNCS.EXCH.64 URZ, [UR4+0x120], UR6 ;  /* 0x0001200604ff75b2 */ /* 0x0008e20008000100 */
[----:B------:R4:W1:Y:S01]  /*0d80*/  SYNCS.EXCH.64 URZ, [UR4+0x118], UR6 ;  /* 0x0001180604ff75b2 */ /* 0x0008620008000100 */
[----:B------:R4:W1:Y:S02]  /*0d90*/  SYNCS.EXCH.64 URZ, [UR4+0x128], UR6 ;  /* 0x0001280604ff75b2 */ /* 0x0008640008000100 */
[----:B----4-:R-:W-:Y:S01]  /*0da0*/  NOP ;  /* 0x0000000000007918 */ /* 0x010fe20000000000 */
.L_x_14:
[----:B------:R-:W-:Y:S01]  /*0db0*/  VOTEU.ALL UP0, P1 ;  /* 0x0000000000ff7886 */ /* 0x000fe20000800000 */
[----:B--23--:R-:W-:Y:S01]  /*0dc0*/  UMOV UR4, 0x20 ;  /* 0x0000002000047882 */ /* 0x00cfe20000000000 */
[----:B------:R-:W2:Y:S01]  /*0dd0*/  LDCU UR7, c[0x0][0x36c] ;  /* 0x00006d80ff0777ac */ /* 0x000ea20008000800 */
[----:B------:R-:W-:Y:S01]  /*0de0*/  NOP ;  /* 0x0000000000007918 */ /* 0x000fe20000000000 */
[----:B------:R-:W-:Y:S01]  /*0df0*/  LOP3.LUT R0, R154, 0x1f, RZ, 0xc0, !PT ;  /* 0x0000001f9a007812 */ /* 0x000fe200078ec0ff */
[----:B------:R-:W-:Y:S01]  /*0e00*/  @!UP0 UMOV UR6, 0x400 ;  /* 0x0000040000068882 */ /* 0x000fe20000000000 */
[----:B------:R-:W-:-:S04]  /*0e10*/  @!UP0 UIADD3 UR4, UPT, UPT, -UR4, 0x100000, URZ ;  /* 0x0010000004048890 */ /* 0x000fc8000fffe1ff */
[----:B------:R-:W-:Y:S02]  /*0e20*/  @!UP0 USHF.L.U32 UR5, UR4, 0xb, URZ ;  /* 0x0000000b04058899 */ /* 0x000fe400080006ff */
[----:B------:R-:W-:Y:S02]  /*0e30*/  @!UP0 USHF.L.U32 UR4, UR4, 0x1, URZ ;  /* 0x0000000104048899 */ /* 0x000fe400080006ff */
[----:B------:R-:W-:Y:S01]  /*0e40*/  @!UP0 ULEA UR6, UR46, UR6, 0x18 ;  /* 0x000000062e068291 */ /* 0x000fe2000f8ec0ff */
[----:B------:R-:W-:Y:S01]  /*0e50*/  VOTEU.ALL UP0, P1 ;  /* 0x0000000000ff7886 */ /* 0x000fe20000800000 */
[----:B------:R-:W-:Y:S02]  /*0e60*/  UISETP.NE.AND UP4, UPT, UR18, URZ, UPT ;  /* 0x000000ff1200728c */ /* 0x000fe4000bf85270 */
[----:B--2---:R-:W-:Y:S01]  /*0e70*/  UISETP.EQ.U32.AND UP5, UPT, UR7, 0x1, UPT ;  /* 0x000000010700788c */ /* 0x004fe2000bfa2070 */
[----:B------:R-:W2:Y:S07]  /*0e80*/  FENCE.VIEW.ASYNC.S ;  /* 0x00000000000073c6 */ /* 0x000eae0000000000 */
[----:B--2---:R2:W3:Y:S01]  /*0e90*/  @!UP0 SYNCS.EXCH.64 URZ, [UR6+0x130], UR4 ;  /* 0x0001300406ff85b2 */ /* 0x0044e20008000100 */
[----:B------:R-:W-:Y:S05]  /*0ea0*/  BRA.U !UP5, `(.L_x_15) ;  /* 0x000000010d087547 */ /* 0x000fea000b800000 */
[----:B-1-3--:R-:W-:Y:S01]  /*0eb0*/  UCGABAR_ARV ;  /* 0x00000000000079c7 */ /* 0x00afe20008000000 */
[----:B------:R-:W-:Y:S05]  /*0ec0*/  BRA `(.L_x_16) ;  /* 0x0000000000047947 */ /* 0x000fea0003800000 */
.L_x_15:
[----:B-1-3--:R-:W-:Y:S01]  /*0ed0*/  NOP ;  /* 0x0000000000007918 */ /* 0x00afe20000000000 */
.L_x_16:
[----:B------:R-:W1:Y:S01]  /*0ee0*/  S2UR UR23, SR_CTAID.X ;  /* 0x00000000001779c3 */ /* 0x000e620000002500 */
[----:B------:R-:W-:-:S05]  /*0ef0*/  CS2R.32 R142, SR_CgaSize ;  /* 0x00000000008e7805 */ /* 0x000fca0000008a00 */
[----:B------:R-:W-:-:S05]  /*0f00*/  IMAD R142, R142, -0xa0, RZ ;  /* 0xffffff608e8e7824 */ /* 0x000fca00078e02ff */
[----:B--2---:R-:W-:-:S14]  /*0f10*/  R2UR UR5, R142 ;  /* 0x000000008e0572ca */ /* 0x004fdc00000e0000 */
[----:B------:R-:W2:Y:S01]  /*0f20*/  LDCU UR5, c[0x0][UR5+0x2b0] ;  /* 0x00005600050577ac */ /* 0x000ea20008000800 */
[----:B------:R-:W-:-:S05]  /*0f30*/  CS2R.32 R142, SR_CgaSize ;  /* 0x00000000008e7805 */ /* 0x000fca0000008a00 */
[----:B------:R-:W-:-:S05]  /*0f40*/  IMAD R142, R142, -0xa0, RZ ;  /* 0xffffff608e8e7824 */ /* 0x000fca00078e02ff */
[----:B------:R-:W-:-:S14]  /*0f50*/  R2UR UR4, R142 ;  /* 0x000000008e0472ca */ /* 0x000fdc00000e0000 */
[----:B------:R-:W3:Y:S01]  /*0f60*/  LDCU UR4, c[0x0][UR4+0x2b4] ;  /* 0x00005680040477ac */ /* 0x000ee20008000800 */
[----:B------:R-:W4:Y:S01]  /*0f70*/  S2UR UR7, SR_CTAID.Y ;  /* 0x00000000000779c3 */ /* 0x000f220000002600 */
[----:B------:R-:W-:-:S05]  /*0f80*/  CS2R.32 R142, SR_CgaSize ;  /* 0x00000000008e7805 */ /* 0x000fca0000008a00 */
[----:B------:R-:W-:-:S05]  /*0f90*/  IMAD R142, R142, -0xa0, RZ ;  /* 0xffffff608e8e7824 */ /* 0x000fca00078e02ff */
[----:B------:R-:W-:-:S14]  /*0fa0*/  R2UR UR8, R142 ;  /* 0x000000008e0872ca */ /* 0x000fdc00000e0000 */
[----:B------:R-:W3:Y:S01]  /*0fb0*/  LDCU UR8, c[0x0][UR8+0x2a0] ;  /* 0x00005400080877ac */ /* 0x000ee20008000800 */
[----:B------:R-:W-:Y:S01]  /*0fc0*/  UISETP.GT.U32.AND UP0, UPT, UR45, 0xffff, UPT ;  /* 0x0000ffff2d00788c */ /* 0x000fe2000bf04070 */
[----:B------:R-:W3:Y:S01]  /*0fd0*/  LDCU UR19, c[0x0][0xb24] ;  /* 0x00016480ff1377ac */ /* 0x000ee20008000800 */
[----:B------:R-:W1:Y:S01]  /*0fe0*/  S2UR UR36, SR_CTAID.Z ;  /* 0x00000000002479c3 */ /* 0x000e620000002700 */
[----:B------:R-:W-:-:S05]  /*0ff0*/  CS2R.32 R142, SR_CgaSize ;  /* 0x00000000008e7805 */ /* 0x000fca0000008a00 */
[----:B------:R-:W-:-:S05]  /*1000*/  IMAD R142, R142, -0xa0, RZ ;  /* 0xffffff608e8e7824 */ /* 0x000fca00078e02ff */
[----:B------:R-:W-:-:S14]  /*1010*/  R2UR UR63, R142 ;  /* 0x000000008e3f72ca */ /* 0x000fdc00000e0000 */
[----:B------:R-:W3:Y:S01]  /*1020*/  LDCU UR63, c[0x0][UR63+0x2a4] ;  /* 0x000054803f3f77ac */ /* 0x000ee20008000800 */
[----:B------:R-:W-:Y:S01]  /*1030*/  USHF.L.U32 UR22, UR46, 0xc, URZ ;  /* 0x0000000c2e167899 */ /* 0x000fe200080006ff */
[----:B-1----:R-:W-:Y:S01]  /*1040*/  I2FP.F32.U32 R3, UR23 ;  /* 0x0000001700037c45 */ /* 0x002fe20008201000 */
[----:B------:R-:W-:Y:S01]  /*1050*/  UMOV UR30, 0x5 ;  /* 0x00000005001e7882 */ /* 0x000fe20000000000 */
[----:B------:R-:W1:Y:S03]  /*1060*/  LDCU UR42, c[0x0][0xb24] ;  /* 0x00016480ff2a77ac */ /* 0x000e660008000800 */
[----:B--2---:R-:W-:Y:S01]  /*1070*/  FMUL R3, R3, UR5 ;  /* 0x0000000503037c20 */ /* 0x004fe20008400000 */
[----:B------:R-:W-:Y:S01]  /*1080*/  USEL UR5, UR45, 0xffff, !UP0 ;  /* 0x0000ffff2d057887 */ /* 0x000fe2000c000000 */
[----:B----4-:R-:W-:Y:S01]  /*1090*/  I2FP.F32.U32 R2, UR7 ;  /* 0x0000000700027c45 */ /* 0x010fe20008201000 */
[----:B------:R-:W2:Y:S03]  /*10a0*/  LDCU UR29, c[0x0][0xb30] ;  /* 0x00016600ff1d77ac */ /* 0x000ea60008000800 */
[----:B------:R-:W4:Y:S01]  /*10b0*/  F2I.U32.TRUNC.NTZ R3, R3 ;  /* 0x0000000300037305 */ /* 0x000f22000020f000 */
[----:B---3--:R-:W-:Y:S01]  /*10c0*/  FMUL R2, R2, UR4 ;  /* 0x0000000402027c20 */ /* 0x008fe20008400000 */
[----:B------:R-:W-:-:S02]  /*10d0*/  ULOP3.LUT UR21, UR5, 0xffff, URZ, 0xc0, !UPT ;  /* 0x0000ffff05157892 */ /* 0x000fc4000f8ec0ff */
[----:B------:R-:W-:Y:S01]  /*10e0*/  UISETP.GE.AND UP2, UPT, UR19, 0x1, UPT ;  /* 0x000000011300788c */ /* 0x000fe2000bf46270 */
[----:B------:R-:W-:-:S03]  /*10f0*/  UMOV UR20, UR7 ;  /* 0x0000000700147c82 */ /* 0x000fc60008000000 */
[----:B------:R-:W3:Y:S01]  /*1100*/  F2I.U32.TRUNC.NTZ R2, R2 ;  /* 0x0000000200027305 */ /* 0x000ee2000020f000 */
[----:B------:R-:W-:Y:S01]  /*1110*/  UMOV UR16, UR23 ;  /* 0x0000001700107c82 */ /* 0x000fe20008000000 */
[----:B----4-:R-:W-:Y:S02]  /*1120*/  R2UR UR4, R3 ;  /* 0x00000000030472ca */ /* 0x010fe400000e0000 */
[----:B------:R-:W-:Y:S02]  /*1130*/  PRMT R3, RZ, 0x7610, R3 ;  /* 0x00007610ff037816 */ /* 0x000fe40000000003 */
[----:B---3--:R-:W-:Y:S02]  /*1140*/  R2UR UR6, R2 ;  /* 0x00000000020672ca */ /* 0x008fe400000e0000 */
[----:B------:R-:W-:-:S07]  /*1150*/  PRMT R2, RZ, 0x7610, R2 ;  /* 0x00007610ff027816 */ /* 0x000fce0000000002 */
[----:B------:R-:W-:-:S04]  /*1160*/  UIADD3 UR5, UPT, UPT, -UR4, URZ, URZ ;  /* 0x000000ff04057290 */ /* 0x000fc8000fffe1ff */
[----:B------:R-:W-:Y:S02]  /*1170*/  UIMAD UR5, UR8, UR5, UR23 ;  /* 0x00000005080572a4 */ /* 0x000fe4000f8e0217 */
[----:B------:R-:W-:-:S04]  /*1180*/  UIADD3 UR4, UPT, UPT, -UR6, URZ, URZ ;  /* 0x000000ff06047290 */ /* 0x000fc8000fffe1ff */
[----:B------:R-:W-:Y:S01]  /*1190*/  IMAD.U32 R142, RZ, RZ, UR5 ;  /* 0x00000005ff8e7e24 */ /* 0x000fe2000f8e00ff */
[----:B------:R-:W-:Y:S01]  /*11a0*/  UIMAD UR63, UR63, UR4, UR7 ;  /* 0x000000043f3f72a4 */ /* 0x000fe2000f8e0207 */
[----:B-12---:R-:W-:Y:S11]  /*11b0*/  BRA.U UP4, `(.L_x_17) ;  /* 0x0000000104407547 */ /* 0x006ff6000b800000 */
[----:B------:R-:W-:-:S13]  /*11c0*/  R2UR UR4, R142 ;  /* 0x000000008e0472ca */ /* 0x000fda00000e0000 */
[----:B------:R-:W-:Y:S02]  /*11d0*/  UISETP.GT.U32.AND UP0, UPT, UR4, 0x1, UPT ;  /* 0x000000010400788c */ /* 0x000fe4000bf04070 */
[----:B------:R-:W-:Y:S02]  /*11e0*/  ULOP3.LUT UR4, UR4, 0xfffffffe, URZ, 0xc0, !UPT ;  /* 0xfffffffe04047892 */ /* 0x000fe4000f8ec0ff */
[----:B------:R-:W-:Y:S02]  /*11f0*/  UISETP.NE.AND UP1, UPT, UR63, URZ, UP0 ;  /* 0x000000ff3f00728c */ /* 0x000fe40008725270 */
[----:B------:R-:W-:Y:S02]  /*1200*/  UISETP.NE.AND UP0, UPT, UR63, 0x1, UP0 ;  /* 0x000000013f00788c */ /* 0x000fe40008705270 */
[----:B------:R-:W-:Y:S02]  /*1210*/  USEL UR7, URZ, 0x1, UP1 ;  /* 0x00000001ff077887 */ /* 0x000fe40008800000 */
[----:B------:R-:W-:-:S02]  /*1220*/  USEL UR6, URZ, 0x4, UP0 ;  /* 0x00000004ff067887 */ /* 0x000fc40008000000 */
[----:B------:R-:W-:Y:S02]  /*1230*/  USEL UR5, URZ, 0x2, UP1 ;  /* 0x00000002ff057887 */ /* 0x000fe40008800000 */
[----:B------:R-:W-:Y:S02]  /*1240*/  ULEA UR4, UR63, UR4, 0x1 ;  /* 0x000000043f047291 */ /* 0x000fe4000f8e08ff */
[----:B------:R-:W-:Y:S02]  /*1250*/  USEL UR8, URZ, 0x8, UP0 ;  /* 0x00000008ff087887 */ /* 0x000fe40008000000 */
[----:B------:R-:W-:-:S03]  /*1260*/  UIADD3 UR5, UPT, UPT, UR5, UR6, UR7 ;  /* 0x0000000605057290 */ /* 0x000fc6000fffe007 */
[----:B------:R-:W-:Y:S01]  /*1270*/  UMOV UR6, 0x3 ;  /* 0x0000000300067882 */ /* 0x000fe20000000000 */
[----:B------:R-:W-:Y:S02]  /*1280*/  UIADD3 UR5, UPT, UPT, UR5, UR8, URZ ;  /* 0x0000000805057290 */ /* 0x000fe4000fffe0ff */
[----:B------:R-:W-:-:S04]  /*1290*/  USHF.L.U32 UR4, UR6, UR4, URZ ;  /* 0x0000000406047299 */ /* 0x000fc800080006ff */
[----:B------:R-:W-:Y:S02]  /*12a0*/  MOV R3, UR5 ;  /* 0x0000000500037c02 */ /* 0x000fe40008000f00 */
[----:B------:R-:W-:Y:S02]  /*12b0*/  IMAD.U32 R2, RZ, RZ, UR4 ;  /* 0x00000004ff027e24 */ /* 0x000fe4000f8e00ff */
.L_x_17:
[----:B------:R-:W-:Y:S05]  /*12c0*/  BRA.U !UP2, `(.L_x_18) ;  /* 0x000000010ad47547 */ /* 0x000fea000b800000 */
[----:B------:R-:W1:Y:S01]  /*12d0*/  LDCU.128 UR24, c[0x0][0xb10] ;  /* 0x00016200ff1877ac */ /* 0x000e620008000c00 */
[----:B------:R-:W2:Y:S01]  /*12e0*/  LDCU UR6, c[0x0][0x370] ;  /* 0x00006e00ff0677ac */ /* 0x000ea20008000800 */
[----:B------:R-:W3:Y:S01]  /*12f0*/  LDCU UR5, c[0x0][0x374] ;  /* 0x00006e80ff0577ac */ /* 0x000ee20008000800 */
[----:B------:R-:W4:Y:S01]  /*1300*/  LDCU UR28, c[0x0][0xb0c] ;  /* 0x00016180ff1c77ac */ /* 0x000f220008000800 */
[----:B------:R-:W4:Y:S01]  /*1310*/  LDCU UR4, c[0x0][0xb20] ;  /* 0x00016400ff0477ac */ /* 0x000f220008000800 */
[----:B------:R-:W4:Y:S01]  /*1320*/  LDCU.64 UR8, c[0x0][0xb28] ;  /* 0x00016500ff0877ac */ /* 0x000f220008000a00 */
[----:B-1----:R-:W-:Y:S02]  /*1330*/  UISETP.NE.AND UP0, UPT, UR26, 0x1, UPT ;  /* 0x000000011a00788c */ /* 0x002fe4000bf05270 */
[----:B---3--:R-:W-:Y:S02]  /*1340*/  UIMAD.WIDE.U32 UR10, UR5, UR27, URZ ;  /* 0x0000001b050a72a5 */ /* 0x008fe4000f8e00ff */
[----:B--2---:R-:W-:-:S02]  /*1350*/  UIMAD.WIDE.U32 UR12, UR6, UR24, URZ ;  /* 0x00000018060c72a5 */ /* 0x004fc4000f8e00ff */
[----:B----4-:R-:W-:Y:S02]  /*1360*/  UISETP.NE.AND UP1, UPT, UR28, 0x1, UPT ;  /* 0x000000011c00788c */ /* 0x010fe4000bf25270 */
[----:B------:R-:W-:Y:S01]  /*1370*/  UISETP.NE.AND UP2, UPT, UR19, 0x1, UPT ;  /* 0x000000011300788c */ /* 0x000fe2000bf45270 */
[----:B------:R-:W-:Y:S02]  /*1380*/  UMOV UR10, UR11 ;  /* 0x0000000b000a7c82 */ /* 0x000fe40008000000 */
[----:B------:R-:W-:Y:S01]  /*1390*/  UMOV UR12, UR13 ;  /* 0x0000000d000c7c82 */ /* 0x000fe20008000000 */
[----:B------:R-:W-:Y:S02]  /*13a0*/  @UP0 USHF.R.U32.HI UR5, URZ, UR4, UR10 ;  /* 0x00000004ff050299 */ /* 0x000fe4000801160a */
[----:B------:R-:W-:Y:S02]  /*13b0*/  UIMAD.WIDE.U32 UR16, UR20, UR27, URZ ;  /* 0x0000001b141072a5 */ /* 0x000fe4000f8e00ff */
[----:B------:R-:W-:-:S02]  /*13c0*/  UIMAD.WIDE.U32 UR10, UR5, UR8, URZ ;  /* 0x00000008050a72a5 */ /* 0x000fc4000f8e00ff */
[----:B------:R-:W-:Y:S02]  /*13d0*/  @UP1 USHF.R.U32.HI UR6, URZ, UR25, UR12 ;  /* 0x00000019ff061299 */ /* 0x000fe4000801160c */
[----:B------:R-:W-:Y:S02]  /*13e0*/  UIMAD.WIDE.U32 UR14, UR23, UR24, URZ ;  /* 0x00000018170e72a5 */ /* 0x000fe4000f8e00ff */
[----:B------:R-:W-:Y:S01]  /*13f0*/  UIMAD.WIDE.U32 UR12, UR6, UR8, URZ ;  /* 0x00000008060c72a5 */ /* 0x000fe2000f8e00ff */
[----:B------:R-:W-:Y:S01]  /*1400*/  UMOV UR16, UR17 ;  /* 0x0000001100107c82 */ /* 0x000fe20008000000 */
[----:B------:R-:W-:Y:S01]  /*1410*/  UMOV UR10, UR11 ;  /* 0x0000000b000a7c82 */ /* 0x000fe20008000000 */
[----:B------:R-:W-:Y:S02]  /*1420*/  USHF.R.U32.HI UR16, URZ, UR4, UR16 ;  /* 0x00000004ff107299 */ /* 0x000fe40008011610 */
[----:B------:R-:W-:Y:S02]  /*1430*/  @UP2 USHF.R.U32.HI UR5, URZ, UR9, UR10 ;  /* 0x00000009ff052299 */ /* 0x000fe4000801160a */
[----:B------:R-:W-:Y:S01]  /*1440*/  UMOV UR7, UR13 ;  /* 0x0000000d00077c82 */ /* 0x000fe20008000000 */
[----:B------:R-:W-:Y:S01]  /*1450*/  UMOV UR14, UR15 ;  /* 0x0000000f000e7c82 */ /* 0x000fe20008000000 */
[----:B------:R-:W-:-:S02]  /*1460*/  @UP2 USHF.R.U32.HI UR6, URZ, UR9, UR7 ;  /* 0x00000009ff062299 */ /* 0x000fc40008011607 */
[----:B------:R-:W-:Y:S02]  /*1470*/  USHF.R.U32.HI UR14, URZ, UR25, UR14 ;  /* 0x00000019ff0e7299 */ /* 0x000fe4000801160e */
[----:B------:R-:W-:Y:S02]  /*1480*/  USEL UR4, UR20, UR16, !UP0 ;  /* 0x0000001014047287 */ /* 0x000fe4000c000000 */
[----:B------:R-:W-:Y:S02]  /*1490*/  UIMAD UR7, UR5, UR19, URZ ;  /* 0x00000013050772a4 */ /* 0x000fe4000f8e02ff */
[----:B------:R-:W-:Y:S02]  /*14a0*/  USEL UR5, UR23, UR14, !UP1 ;  /* 0x0000000e17057287 */ /* 0x000fe4000c800000 */
[----:B------:R-:W-:Y:S02]  /*14b0*/  UIMAD UR12, UR6, UR19, URZ ;  /* 0x00000013060c72a4 */ /* 0x000fe4000f8e02ff */
[----:B------:R-:W-:-:S02]  /*14c0*/  UISETP.GE.AND UP0, UPT, UR4, UR7, UPT ;  /* 0x000000070400728c */ /* 0x000fc4000bf06270 */
[----:B------:R-:W-:Y:S02]  /*14d0*/  UIMAD.WIDE.U32 UR10, UR4, UR8, URZ ;  /* 0x00000008040a72a5 */ /* 0x000fe4000f8e00ff */
[----:B------:R-:W-:Y:S02]  /*14e0*/  UISETP.GE.OR UP0, UPT, UR5, UR12, UP0 ;  /* 0x0000000c0500728c */ /* 0x000fe40008706670 */
[----:B------:R-:W-:Y:S02]  /*14f0*/  UIMAD.WIDE.U32 UR12, UR5, UR8, URZ ;  /* 0x00000008050c72a5 */ /* 0x000fe4000f8e00ff */
[----:B------:R-:W-:Y:S01]  /*1500*/  UIADD3 UR10, UPT, UPT, -UR4, URZ, URZ ;  /* 0x000000ff040a7290 */ /* 0x000fe2000fffe1ff */
[----:B------:R-:W-:Y:S01]  /*1510*/  UMOV UR8, UR11 ;  /* 0x0000000b00087c82 */ /* 0x000fe20008000000 */
[----:B------:R-:W-:Y:S02]  /*1520*/  UIADD3 UR16, UPT, UPT, -UR5, URZ, URZ ;  /* 0x000000ff05107290 */ /* 0x000fe4000fffe1ff */
[----:B------:R-:W-:-:S03]  /*1530*/  USHF.R.U32.HI UR8, URZ, UR9, UR8 ;  /* 0x00000009ff087299 */ /* 0x000fc60008011608 */
[----:B------:R-:W-:Y:S01]  /*1540*/  @!UP0 UMOV UR7, UR13 ;  /* 0x0000000d00078c82 */ /* 0x000fe20008000000 */
[----:B------:R-:W-:Y:S02]  /*1550*/  UIMAD UR20, UR26, UR10, UR20 ;  /* 0x0000000a1a1472a4 */ /* 0x000fe4000f8e0214 */
[----:B------:R-:W-:Y:S02]  /*1560*/  USEL UR8, UR4, UR8, !UP2 ;  /* 0x0000000804087287 */ /* 0x000fe4000d000000 */
[----:B------:R-:W-:Y:S02]  /*1570*/  @!UP0 USHF.R.U32.HI UR7, URZ, UR9, UR7 ;  /* 0x00000009ff078299 */ /* 0x000fe40008011607 */
[----:B------:R-:W-:Y:S02]  /*1580*/  UIADD3 UR9, UPT, UPT, -UR8, URZ, URZ ;  /* 0x000000ff08097290 */ /* 0x000fe4000fffe1ff */
[----:B------:R-:W-:Y:S02]  /*1590*/  @!UP0 USEL UR7, UR5, UR7, !UP2 ;  /* 0x0000000705078287 */ /* 0x000fe4000d000000 */
[----:B------:R-:W-:-:S02]  /*15a0*/  UIMAD UR9, UR19, UR9, UR4 ;  /* 0x00000009130972a4 */ /* 0x000fc4000f8e0204 */
[----:B------:R-:W-:Y:S02]  /*15b0*/  @!UP0 UIADD3 UR8, UPT, UPT, UR8, -UR7, URZ ;  /* 0x8000000708088290 */ /* 0x000fe4000fffe0ff */
[----:B------:R-:W-:Y:S02]  /*15c0*/  @!UP0 UIMAD UR6, UR9, UR6, UR7 ;  /* 0x00000006090682a4 */ /* 0x000fe4000f8e0207 */
[----:B------:R-:W-:Y:S02]  /*15d0*/  @!UP0 UIMAD UR4, UR8, UR19, UR5 ;  /* 0x00000013080482a4 */ /* 0x000fe4000f8e0205 */
[----:B------:R-:W-:Y:S02]  /*15e0*/  UIMAD UR16, UR28, UR16, UR23 ;  /* 0x000000101c1072a4 */ /* 0x000fe4000f8e0217 */
[----:B------:R-:W-:Y:S01]  /*15f0*/  UIMAD UR20, UR4, UR26, UR20 ;  /* 0x0000001a041472a4 */ /* 0x000fe2000f8e0214 */
[----:B------:R-:W-:Y:S02]  /*1600*/  @!UP0 UMOV UR5, UR6 ;  /* 0x0000000600058c82 */ /* 0x000fe40008000000 */
[----:B------:R-:W-:-:S12]  /*1610*/  UIMAD UR16, UR5, UR28, UR16 ;  /* 0x0000001c051072a4 */ /* 0x000fd8000f8e0210 */
.L_x_18:
[----:B------:R-:W-:Y:S02]  /*1620*/  UISETP.NE.AND UP1, UPT, UR29, 0x1, UPT ;  /* 0x000000011d00788c */ /* 0x000fe4000bf25270 */
[----:B------:R-:W-:Y:S02]  /*1630*/  UISETP.NE.AND UP0, UPT, UR18, 0x2, UPT ;  /* 0x000000021200788c */ /* 0x000fe4000bf05270 */
[----:B------:R-:W-:Y:S02]  /*1640*/  ULOP3.LUT UR24, UR22, 0x2000, URZ, 0xc0, !UPT ;  /* 0x0000200016187892 */ /* 0x000fe4000f8ec0ff */
[----:B------:R-:W-:-:S03]  /*1650*/  USHF.L.U32 UR21, UR30, UR21, URZ ;  /* 0x000000151e157299 */ /* 0x000fc600080006ff */
[----:B------:R-:W-:Y:S09]  /*1660*/  BRA.U UP1, `(.L_x_19) ;  /* 0x0000000101447547 */ /* 0x000ff2000b800000 */
[----:B------:R-:W1:Y:S01]  /*1670*/  LDCU.128 UR8, c[0x0][0xb10] ;  /* 0x00016200ff0877ac */ /* 0x000e620008000c00 */
[----:B------:R-:W2:Y:S01]  /*1680*/  LDCU UR12, c[0x0][0xb0c] ;  /* 0x00016180ff0c77ac */ /* 0x000ea20008000800 */
[----:B------:R-:W3:Y:S01]  /*1690*/  LDCU UR13, c[0x0][0xb20] ;  /* 0x00016400ff0d77ac */ /* 0x000ee20008000800 */
[----:B-1----:R-:W-:Y:S02]  /*16a0*/  UIMAD.WIDE.U32 UR6, UR16, UR8, URZ ;  /* 0x00000008100672a5 */ /* 0x002fe4000f8e00ff */
[----:B------:R-:W-:Y:S02]  /*16b0*/  UIMAD.WIDE.U32 UR4, UR20, UR11, URZ ;  /* 0x0000000b140472a5 */ /* 0x000fe4000f8e00ff */
[----:B--2---:R-:W-:Y:S02]  /*16c0*/  UISETP.NE.AND UP2, UPT, UR12, 0x1, UPT ;  /* 0x000000010c00788c */ /* 0x004fe4000bf45270 */
[----:B------:R-:W-:Y:S01]  /*16d0*/  UISETP.NE.AND UP1, UPT, UR10, 0x1, UPT ;  /* 0x000000010a00788c */ /* 0x000fe2000bf25270 */
[----:B------:R-:W-:-:S02]  /*16e0*/  UMOV UR6, UR7 ;  /* 0x0000000700067c82 */ /* 0x000fc40008000000 */
[----:B------:R-:W-:Y:S01]  /*16f0*/  UMOV UR4, UR5 ;  /* 0x0000000500047c82 */ /* 0x000fe20008000000 */
[----:B------:R-:W-:Y:S02]  /*1700*/  USHF.R.U32.HI UR6, URZ, UR9, UR6 ;  /* 0x00000009ff067299 */ /* 0x000fe40008011606 */
[----:B---3--:R-:W-:Y:S02]  /*1710*/  USHF.R.U32.HI UR4, URZ, UR13, UR4 ;  /* 0x0000000dff047299 */ /* 0x008fe40008011604 */
[----:B------:R-:W-:Y:S02]  /*1720*/  USEL UR5, UR16, UR6, !UP2 ;  /* 0x0000000610057287 */ /* 0x000fe4000d000000 */
[----:B------:R-:W-:-:S04]  /*1730*/  USEL UR4, UR20, UR4, !UP1 ;  /* 0x0000000414047287 */ /* 0x000fc8000c800000 */
[----:B------:R-:W-:Y:S02]  /*1740*/  UIADD3 UR6, UPT, UPT, -UR4, UR5, URZ ;  /* 0x0000000504067290 */ /* 0x000fe4000fffe1ff */
[----:B------:R-:W-:Y:S02]  /*1750*/  UIADD3 UR4, UPT, UPT, UR4, -UR5, URZ ;  /* 0x8000000504047290 */ /* 0x000fe4000fffe0ff */
[----:B------:R-:W-:Y:S02]  /*1760*/  UIMAD UR20, UR6, UR10, UR20 ;  /* 0x0000000a061472a4 */ /* 0x000fe4000f8e0214 */
[----:B------:R-:W-:-:S12]  /*1770*/  UIMAD UR16, UR4, UR12, UR16 ;  /* 0x0000000c041072a4 */ /* 0x000fd8000f8e0210 */
.L_x_19:
[----:B------:R-:W-:Y:S05]  /*1780*/  BRA.U !UP5, `(.L_x_20) ;  /* 0x000000010d0c7547 */ /* 0x000fea000b800000 */
[----:B------:R-:W-:Y:S01]  /*1790*/  UCGABAR_WAIT ;  /* 0x0000000000007dc7 */ /* 0x000fe20008000000 */
[----:B------:R-:W-:Y:S01]  /*17a0*/  CCTL.IVALL ;  /* 0x00000000ff00798f */ /* 0x000fe20002000000 */
[----:B------:R-:W-:Y:S05]  /*17b0*/  BRA `(.L_x_21) ;  /* 0x0000000000047947 */ /* 0x000fea0003800000 */
.L_x_20:
[----:B------:R-:W-:Y:S06]  /*17c0*/  BAR.SYNC.DEFER_BLOCKING 0x0 ;  /* 0x0000000000007b1d */ /* 0x000fec0000010000 */
.L_x_21:
[----:B------:R-:W-:Y:S05]  /*17d0*/  BRA.U UP0, `(.L_x_22) ;  /* 0x00000015007c7547 */ /* 0x000fea000b800000 */
[----:B------:R-:W1:Y:S01]  /*17e0*/  LDCU UR6, c[0x0][0x38c] ;  /* 0x00007180ff0677ac */ /* 0x000e620008000800 */
[----:B------:R-:W-:Y:S01]  /*17f0*/  PLOP3.LUT P1, PT, PT, PT, UP3, 0x80, 0x8 ;  /* 0x000000000008781c */ /* 0x000fe20003f2f038 */
[----:B------:R-:W-:Y:S01]  /*1800*/  IMAD.MOV.U32 R12, RZ, RZ, 0x1 ;  /* 0x00000001ff0c7424 */ /* 0x000fe200078e00ff */
[----:B------:R-:W-:Y:S01]  /*1810*/  ISETP.NE.AND P2, PT, R0, RZ, P3 ;  /* 0x000000ff0000720c */ /* 0x000fe20001f45270 */
[----:B------:R-:W-:Y:S01]  /*1820*/  USHF.L.U32 UR7, UR23, 0x7, URZ ;  /* 0x0000000717077899 */ /* 0x000fe200080006ff */
[----:B------:R-:W-:Y:S01]  /*1830*/  PLOP3.LUT P1, PT, P1, PT, PT, 0x8, 0x80 ;  /* 0x000000000080781c */ /* 0x000fe20000f2e170 */
[----:B------:R-:W-:Y:S01]  /*1840*/  USHF.L.U32 UR47, UR23, 0x6, URZ ;  /* 0x00000006172f7899 */ /* 0x000fe200080006ff */
[----:B------:R-:W-:Y:S01]  /*1850*/  CS2R R10, SRZ ;  /* 0x00000000000a7805 */ /* 0x000fe2000001ff00 */
[----:B------:R-:W-:Y:S01]  /*1860*/  UISETP.NE.AND UP1, UPT, UR18, URZ, UPT ;  /* 0x000000ff1200728c */ /* 0x000fe2000bf25270 */
[----:B------:R-:W-:Y:S01]  /*1870*/  IMAD.MOV.U32 R9, RZ, RZ, RZ ;  /* 0x000000ffff097224 */ /* 0x000fe200078e00ff */
[----:B------:R-:W2:Y:S01]  /*1880*/  LDCU UR39, c[0x0][0x370] ;  /* 0x00006e00ff2777ac */ /* 0x000ea20008000800 */
[----:B------:R-:W-:Y:S01]  /*1890*/  IMAD.MOV.U32 R8, RZ, RZ, 0x1 ;  /* 0x00000001ff087424 */ /* 0x000fe200078e00ff */
[----:B------:R-:W3:Y:S01]  /*18a0*/  LDCU.64 UR26, c[0x0][0x348] ;  /* 0x00006900ff1a77ac */ /* 0x000ee20008000a00 */
[----:B-1----:R-:W-:-:S02]  /*18b0*/  UIADD3 UR5, UPT, UPT, UR6, 0x7f, URZ ;  /* 0x0000007f06057890 */ /* 0x002fc4000fffe0ff */
[----:B------:R-:W-:Y:S02]  /*18c0*/  UIADD3 UR48, UPT, UPT, UR6, 0xfe, URZ ;  /* 0x000000fe06307890 */ /* 0x000fe4000fffe0ff */
[----:B------:R-:W-:Y:S01]  /*18d0*/  USHF.R.S32.HI UR4, URZ, 0x1f, UR5 ;  /* 0x0000001fff047899 */ /* 0x000fe20008011405 */
[----:B------:R-:W1:Y:S03]  /*18e0*/  LDCU UR38, c[0x0][0x374] ;  /* 0x00006e80ff2677ac */ /* 0x000e660008000800 */
[----:B------:R-:W-:Y:S02]  /*18f0*/  ULEA.HI UR4, UR4, UR5, URZ, 0x7 ;  /* 0x0000000504047291 */ /* 0x000fe4000f8f38ff */
[----:B------:R-:W-:Y:S02]  /*1900*/  UIADD3 UR5, UPT, UPT, UR6, -0x1, URZ ;  /* 0xffffffff06057890 */ /* 0x000fe4000fffe0ff */
[----:B------:R-:W-:-:S02]  /*1910*/  USHF.R.S32.HI UR41, URZ, 0x7, UR4 ;  /* 0x00000007ff297899 */ /* 0x000fc40008011404 */
[----:B------:R-:W-:Y:S02]  /*1920*/  UISETP.GE.U32.AND UP2, UPT, UR5, -0xff, UPT ;  /* 0xffffff010500788c */ /* 0x000fe4000bf46070 */
[----:B------:R-:W-:Y:S02]  /*1930*/  UISETP.LT.U32.AND UP0, UPT, UR41, 0x8, UPT ;  /* 0x000000082900788c */ /* 0x000fe4000bf01070 */
[----:B------:R-:W-:Y:S02]  /*1940*/  ULOP3.LUT UR5, UR7, 0x80, URZ, 0xc0, !UPT ;  /* 0x0000008007057892 */ /* 0x000fe4000f8ec0ff */
[----:B------:R-:W-:Y:S02]  /*1950*/  USEL UR40, UR41, 0x8, UP0 ;  /* 0x0000000829287887 */ /* 0x000fe40008000000 */
[----:B------:R-:W-:Y:S02]  /*1960*/  ULEA.HI UR44, UR24, UR5, URZ, 0x19 ;  /* 0x00000005182c7291 */ /* 0x000fe4000f8fc8ff */
[----:B------:R-:W-:-:S02]  /*1970*/  UIADD3 UR4, UPT, UPT, UR40, -0x1, URZ ;  /* 0xffffffff28047890 */ /* 0x000fc4000fffe0ff */
[----:B------:R-:W-:Y:S02]  /*1980*/  @UP2 UIADD3 UR4, UPT, UPT, UR40, URZ, URZ ;  /* 0x000000ff28042290 */ /* 0x000fe4000fffe0ff */
[----:B------:R-:W-:Y:S02]  /*1990*/  ULOP3.LUT UR47, UR47, 0x40, URZ, 0xc0, !UPT ;  /* 0x000000402f2f7892 */ /* 0x000fe4000f8ec0ff */
[----:B------:R-:W-:Y:S02]  /*19a0*/  USEL UR25, UR37, 0x2, UP1 ;  /* 0x0000000225197887 */ /* 0x000fe40008800000 */
[----:B------:R-:W-:Y:S02]  /*19b0*/  UIADD3 UR45, UPT, UPT, UR41, -UR40, URZ ;  /* 0x80000028292d7290 */ /* 0x000fe4000fffe0ff */
[----:B------:R-:W-:Y:S02]  /*19c0*/  UIADD3 UR28, UPT, UPT, UR4, 0x1, URZ ;  /* 0x00000001041c7890 */ /* 0x000fe4000fffe0ff */
[----:B------:R-:W-:Y:S01]  /*19d0*/  UIADD3 UR43, UPT, UPT, -UR4, URZ, URZ ;  /* 0x000000ff042b7290 */ /* 0x000fe2000fffe1ff */
[----:B-123--:R-:W-:-:S11]  /*19e0*/  UMOV UR5, URZ ;  /* 0x000000ff00057c82 */ /* 0x00efd60008000000 */
.L_x_42:
[----:B------:R-:W-:Y:S01]  /*19f0*/  UISETP.NE.AND UP0, UPT, UR46, URZ, UPT ;  /* 0x000000ff2e00728c */ /* 0x000fe2000bf05270 */
[----:B-1----:R-:W1:Y:S08]  /*1a00*/  S2UR UR46, SR_CgaCtaId ;  /* 0x00000000002e79c3 */ /* 0x002e700000008800 */
[----:B------:R-:W-:Y:S05]  /*1a10*/  BRA.U UP0, `(.L_x_23) ;  /* 0x0000000100347547 */ /* 0x000fea000b800000 */
[----:B------:R-:W2:Y:S01]  /*1a20*/  S2R R0, SR_CgaCtaId ;  /* 0x0000000000007919 */ /* 0x000ea20000008800 */
[----:B------:R-:W-:Y:S02]  /*1a30*/  MOV R3, 0x400 ;  /* 0x0000040000037802 */ /* 0x000fe40000000f00 */
[----:B------:R-:W-:Y:S02]  /*1a40*/  SHF.L.U32 R2, R8, 0x1f, RZ ;  /* 0x0000001f08027819 */ /* 0x000fe400000006ff */
[----:B--2---:R-:W-:-:S05]  /*1a50*/  LEA R0, R0, R3, 0x18 ;  /* 0x0000000300007211 */ /* 0x004fca00078ec0ff */
[----:B------:R-:W-:-:S04]  /*1a60*/  IMAD R3, R9, 0x8, R0 ;  /* 0x0000000809037824 */ /* 0x000fc800078e0200 */
[----:B------:R-:W2:Y:S02]  /*1a70*/  SYNCS.PHASECHK.TRANS64.TRYWAIT P0, [R3+URZ+0x120], R2 ;  /* 0x00012002030075a7 */ /* 0x000ea400080011ff */
[----:B--2---:R-:W-:Y:S05]  /*1a80*/  @!P0 BRA `(.L_x_24) ;  /* 0x0000007800048947 */ /* 0x004fea0003800000 */
.L_x_127:
[----:B------:R-:W-:Y:S01]  /*1a90*/  VIADD R9, R9, 0x1 ;  /* 0x0000000109097836 */ /* 0x000fe20000000000 */
[----:B------:R2:W-:Y:S04]  /*1aa0*/  SYNCS.ARRIVE.TRANS64.A1T0 RZ, [R3+URZ+0x110], RZ ;  /* 0x000110ff03ff79a7 */ /* 0x0005e800081000ff */
[----:B------:R-:W-:-:S04]  /*1ab0*/  ISETP.NE.AND P0, PT, R9, 0x2, PT ;  /* 0x000000020900780c */ /* 0x000fc80003f05270 */
[----:B------:R-:W-:Y:S02]  /*1ac0*/  SEL R9, R9, RZ, P0 ;  /* 0x000000ff09097207 */ /* 0x000fe40000000000 */
[----:B--2---:R-:W-:-:S04]  /*1ad0*/  SEL R3, RZ, 0x1, P0 ;  /* 0x00000001ff037807 */ /* 0x004fc80000000000 */
[----:B------:R-:W-:-:S07]  /*1ae0*/  LOP3.LUT R8, R8, R3, RZ, 0x3c, !PT ;  /* 0x0000000308087212 */ /* 0x000fce00078e3cff */
.L_x_23:
[----:B------:R-:W-:Y:S01]  /*1af0*/  UMOV UR6, 0x400 ;  /* 0x0000040000067882 */ /* 0x000fe20000000000 */
[----:B------:R-:W-:Y:S01]  /*1b00*/  SHF.L.U32 R0, R12, 0x1f, RZ ;  /* 0x0000001f0c007819 */ /* 0x000fe200000006ff */
[----:B-1----:R-:W-:Y:S02]  /*1b10*/  ULEA UR6, UR46, UR6, 0x18 ;  /* 0x000000062e067291 */ /* 0x002fe4000f8ec0ff */
[----:B------:R-:W-:Y:S02]  /*1b20*/  UISETP.GE.U32.AND UP0, UPT, UR48, 0xff, UPT ;  /* 0x000000ff3000788c */ /* 0x000fe4000bf06070 */
[----:B------:R-:W-:Y:S02]  /*1b30*/  ULEA UR4, UR5, UR6, 0x3 ;  /* 0x0000000605047291 */ /* 0x000fe4000f8e18ff */
[----:B------:R-:W-:Y:S01]  /*1b40*/  ULEA UR11, UR20, UR47, 0x7 ;  /* 0x0000002f140b7291 */ /* 0x000fe2000f8e38ff */
[----:B------:R-:W-:-:S06]  /*1b50*/  UMOV UR7, URZ ;  /* 0x000000ff00077c82 */ /* 0x000fcc0008000000 */
[----:B------:R1:W2:Y:S01]  /*1b60*/  SYNCS.PHASECHK.TRANS64.TRYWAIT P0, [UR4+0x40], R0 ;  /* 0x00004000ff0075a7 */ /* 0x0002a20008001104 */
[----:B------:R-:W-:-:S04]  /*1b70*/  ULEA.HI UR4, UR16, UR16, URZ, 0x1 ;  /* 0x0000001010047291 */ /* 0x000fc8000f8f08ff */
[----:B------:R-:W-:-:S04]  /*1b80*/  USHF.L.U32 UR4, UR4, 0x7, URZ ;  /* 0x0000000704047899 */ /* 0x000fc800080006ff */
[----:B------:R-:W-:-:S04]  /*1b90*/  ULOP3.LUT UR35, UR4, 0xffffff00, URZ, 0xc0, !UPT ;  /* 0xffffff0004237892 */ /* 0x000fc8000f8ec0ff */
[----:B------:R-:W-:Y:S01]  /*1ba0*/  UIADD3 UR35, UPT, UPT, UR44, UR35, URZ ;  /* 0x000000232c237290 */ /* 0x000fe2000fffe0ff */
[----:B------:R-:W-:Y:S11]  /*1bb0*/  BRA.U !UP0, `(.L_x_25) ;  /* 0x0000000108c47547 */ /* 0x000ff6000b800000 */
[----:B------:R-:W-:Y:S01]  /*1bc0*/  UMOV UR13, UR43 ;  /* 0x0000002b000d7c82 */ /* 0x000fe20008000000 */
[----:B------:R-:W-:Y:S01]  /*1bd0*/  UMOV UR4, UR5 ;  /* 0x0000000500047c82 */ /* 0x000fe20008000000 */
[----:B------:R-:W-:-:S05]  /*1be0*/  UMOV UR34, URZ ;  /* 0x000000ff00227c82 */ /* 0x000fca0008000000 */
.L_x_31:
[----:B------:R-:W-:Y:S01]  /*1bf0*/  ULEA UR33, UR4, UR6, 0x3 ;  /* 0x0000000604217291 */ /* 0x000fe2000f8e18ff */
[----:B--2---:R-:W-:Y:S01]  /*1c00*/  @P3 MOV R2, 0xc000 ;  /* 0x0000c00000023802 */ /* 0x004fe20000000f00 */
[----:B--234-:R-:W-:Y:S10]  /*1c10*/  @P0 BRA `(.L_x_26) ;  /* 0x00000000000c0947 */ /* 0x01cff40003800000 */
[----:B------:R-:W-:-:S04]  /*1c20*/  SHF.L.U32 R3, R12, 0x1f, RZ ;  /* 0x0000001f0c037819 */ /* 0x000fc800000006ff */
[----:B------:R-:W2:Y:S02]  /*1c30*/  SYNCS.PHASECHK.TRANS64.TRYWAIT P0, [UR33+0x40], R3 ;  /* 0x00004003ff0075a7 */ /* 0x000ea40008001121 */
[----:B--2---:R-:W-:Y:S05]  /*1c40*/  @!P0 BRA `(.L_x_27) ;  /* 0x0000007400a88947 */ /* 0x004fea0003800000 */
.L_x_26:
[----:B------:R2:W-:Y:S01]  /*1c50*/  @P3 SYNCS.ARRIVE.TRANS64 RZ, [UR33], R2 ;  /* 0x00000002ffff39a7 */ /* 0x0005e20008000021 */
[----:B------:R-:W-:Y:S02]  /*1c60*/  ULOP3.LUT UR5, UR25, 0x2, URZ, 0xfc, !UPT ;  /* 0x0000000219057892 */ /* 0x000fe4000f8efcff */
[----:B------:R-:W-:Y:S02]  /*1c70*/  UIADD3 UR13, UPT, UPT, UR13, 0x1, URZ ;  /* 0x000000010d0d7890 */ /* 0x000fe4000fffe0ff */
[----:B------:R-:W-:Y:S02]  /*1c80*/  UISETP.NE.AND UP0, UPT, UR5, 0x2, UPT ;  /* 0x000000020500788c */ /* 0x000fe4000bf05270 */
[----:B------:R-:W-:-:S07]  /*1c90*/  UISETP.NE.AND UP2, UPT, UR13, 0x1, UPT ;  /* 0x000000010d00788c */ /* 0x000fce000bf45270 */
[----:B------:R-:W-:Y:S05]  /*1ca0*/  BRA.U UP0, `(.L_x_28) ;  /* 0x0000000100047547 */ /* 0x000fea000b800000 */
[----:B------:R-:W-:Y:S05]  /*1cb0*/  BPT.TRAP 0x1 ;  /* 0x000000040000795c */ /* 0x000fea0000300000 */
.L_x_28:
[----:B------:R-:W-:Y:S04]  /*1cc0*/  BSSY.RECONVERGENT B0, `(.L_x_29) ;  /* 0x0000003000007945 */ /* 0x000fe80003800200 */
[----:B------:R-:W-:Y:S05]  /*1cd0*/  @!P2 BRA `(.L_x_30) ;  /* 0x000000000004a947 */ /* 0x000fea0003800000 */
[----:B------:R-:W-:Y:S05]  /*1ce0*/  BPT.TRAP 0x1 ;  /* 0x000000040000795c */ /* 0x000fea0000300000 */
.L_x_30:
[----:B------:R-:W-:Y:S05]  /*1cf0*/  BSYNC.RECONVERGENT B0 ;  /* 0x0000000000007941 */ /* 0x000fea0003800200 */
.L_x_29:
[----:B------:R-:W-:Y:S02]  /*1d00*/  UIADD3 UR5, UPT, UPT, UR4, 0x1, URZ ;  /* 0x0000000104057890 */ /* 0x000fe4000fffe0ff */
[----:B------:R-:W-:Y:S02]  /*1d10*/  ULEA UR32, UR4, UR24, 0xe ;  /* 0x0000001804207291 */ /* 0x000fe4000f8e70ff */
[----:B------:R-:W-:Y:S02]  /*1d20*/  UISETP.NE.AND UP0, UPT, UR5, 0x8, UPT ;  /* 0x000000080500788c */ /* 0x000fe4000bf05270 */
[----:B------:R-:W-:Y:S02]  /*1d30*/  UIADD3 UR16, UP1, UPT, UR26, 0x80, URZ ;  /* 0x000000801a107890 */ /* 0x000fe4000ff3e0ff */
[----:B------:R-:W-:Y:S02]  /*1d40*/  USEL UR8, URZ, 0x1, UP0 ;  /* 0x00000001ff087887 */ /* 0x000fe40008000000 */
[----:B------:R-:W-:-:S02]  /*1d50*/  USEL UR5, UR5, URZ, UP0 ;  /* 0x000000ff05057287 */ /* 0x000fc40008000000 */
[----:B------:R-:W-:Y:S02]  /*1d60*/  UIADD3 UR14, UP0, UPT, UR26, 0x180, URZ ;  /* 0x000001801a0e7890 */ /* 0x000fe4000ff1e0ff */
[----:B------:R-:W-:Y:S01]  /*1d70*/  LOP3.LUT R12, R12, UR8, RZ, 0x3c, !PT ;  /* 0x000000080c0c7c12 */ /* 0x000fe2000f8e3cff */
[----:B------:R-:W-:Y:S02]  /*1d80*/  ULEA UR8, UR4, UR6, 0xd ;  /* 0x0000000604087291 */ /* 0x000fe4000f8e68ff */
[----:B------:R-:W-:Y:S01]  /*1d90*/  ULEA UR7, UR5, UR6, 0x3 ;  /* 0x0000000605077291 */ /* 0x000fe2000f8e18ff */
[----:B-1----:R-:W-:Y:S01]  /*1da0*/  SHF.L.U32 R0, R12, 0x1f, RZ ;  /* 0x0000001f0c007819 */ /* 0x002fe200000006ff */
[----:B------:R-:W-:Y:S02]  /*1db0*/  ULOP3.LUT UR33, UR33, 0xfefffff8, URZ, 0xc0, !UPT ;  /* 0xfefffff821217892 */ /* 0x000fe4000f8ec0ff */
[----:B------:R-:W-:Y:S02]  /*1dc0*/  UIADD3.X UR17, UPT, UPT, URZ, UR27, URZ, UP1, !UPT ;  /* 0x0000001bff117290 */ /* 0x000fe40008ffe4ff */
[----:B------:R-:W-:-:S02]  /*1dd0*/  UIADD3 UR32, UPT, UPT, UR6, 0x8400, UR32 ;  /* 0x0000840006207890 */ /* 0x000fc4000fffe020 */
[----:B------:R-:W-:Y:S01]  /*1de0*/  UPRMT UR4, URZ, 0x5410, UR21 ;  /* 0x00005410ff047896 */ /* 0x000fe20008000015 */
[----:B------:R3:W4:Y:S01]  /*1df0*/  SYNCS.PHASECHK.TRANS64.TRYWAIT P0, [UR7+0x40], R0 ;  /* 0x00004000ff0075a7 */ /* 0x0007220008001107 */
[----:B------:R-:W-:Y:S02]  /*1e00*/  UIADD3 UR8, UPT, UPT, UR8, 0x28400, URZ ;  /* 0x0002840008087890 */ /* 0x000fe4000fffe0ff */
[----:B------:R-:W-:Y:S01]  /*1e10*/  UIADD3.X UR15, UPT, UPT, URZ, UR27, URZ, UP0, !UPT ;  /* 0x0000001bff0f7290 */ /* 0x000fe200087fe4ff */
[----:B------:R-:W-:Y:S01]  /*1e20*/  UMOV UR18, 0x0 ;  /* 0x0000000000127882 */ /* 0x000fe20000000000 */
[----:B------:R-:W-:Y:S01]  /*1e30*/  UMOV UR19, 0x10000000 ;  /* 0x1000000000137882 */ /* 0x000fe20000000000 */
[----:B------:R-:W-:Y:S01]  /*1e40*/  UMOV UR10, UR34 ;  /* 0x00000022000a7c82 */ /* 0x000fe20008000000 */
[----:B------:R-:W-:Y:S01]  /*1e50*/  UMOV UR12, UR36 ;  /* 0x00000024000c7c82 */ /* 0x000fe20008000000 */
[----:B------:R-:W-:Y:S01]  /*1e60*/  UMOV UR9, UR33 ;  /* 0x0000002100097c82 */ /* 0x000fe20008000000 */
[----:B------:R1:W-:Y:S01]  /*1e70*/  UTMALDG.3D.MULTICAST.2CTA [UR32], [UR16], UR4, desc[UR18] ;  /* 0x00001220100073b4 */ /* 0x0003e20008211804 */
[----:B------:R-:W-:-:S02]  /*1e80*/  UMOV UR7, UR28 ;  /* 0x0000001c00077c82 */ /* 0x000fc40008000000 */
[----:B------:R3:W-:Y:S01]  /*1e90*/  UTMALDG.3D.2CTA [UR8], [UR14], desc[UR18] ;  /* 0x000012080e0075b4 */ /* 0x0007e20008211000 */
[----:B-1----:R-:W-:Y:S01]  /*1ea0*/  UIADD3 UR34, UPT, UPT, UR34, 0x80, URZ ;  /* 0x0000008022227890 */ /* 0x002fe2000fffe0ff */
[----:B------:R-:W-:Y:S01]  /*1eb0*/  UMOV UR4, UR5 ;  /* 0x0000000500047c82 */ /* 0x000fe20008000000 */
[----:B------:R-:W-:Y:S10]  /*1ec0*/  BRA.U UP2, `(.L_x_31) ;  /* 0xfffffffd02487547 */ /* 0x000ff4000b83ffff */
.L_x_25:
[----:B------:R-:W-:Y:S01]  /*1ed0*/  ULEA UR4, UR5, UR6, 0x3 ;  /* 0x0000000605047291 */ /* 0x000fe2000f8e18ff */
[----:B-1-3--:R-:W-:Y:S01]  /*1ee0*/  SHF.L.U32 R0, R12, 0x1f, RZ ;  /* 0x0000001f0c007819 */ /* 0x00afe200000006ff */
[----:B------:R-:W-:Y:S01]  /*1ef0*/  @!P1 SYNCS.ARRIVE.TRANS64.A1T0 RZ, [UR6+0xa8], RZ ;  /* 0x0000a8ffffff99a7 */ /* 0x000fe20008100006 */
[----:B------:R-:W-:-:S06]  /*1f00*/  UISETP.GT.AND UP0, UPT, UR41, UR40, UPT ;  /* 0x000000282900728c */ /* 0x000fcc000bf04270 */
[----:B--2-4-:R1:W2:Y:S03]  /*1f10*/  SYNCS.PHASECHK.TRANS64.TRYWAIT P0, [UR4+0x40], R0 ;  /* 0x00004000ff0075a7 */ /* 0x0142a60008001104 */
[----:B------:R-:W-:Y:S05]  /*1f20*/  BRA.U !UP0, `(.L_x_32) ;  /* 0x0000000108c47547 */ /* 0x000fea000b800000 */
[----:B------:R-:W-:Y:S01]  /*1f30*/  UIADD3 UR13, UPT, UPT, UR45, UR7, URZ ;  /* 0x000000072d0d7290 */ /* 0x000fe2000fffe0ff */
[----:B------:R-:W-:-:S11]  /*1f40*/  UMOV UR4, UR5 ;  /* 0x0000000500047c82 */ /* 0x000fd60008000000 */
.L_x_38:
[----:B------:R-:W-:Y:S01]  /*1f50*/  ULEA UR17, UR4, UR6, 0x3 ;  /* 0x0000000604117291 */ /* 0x000fe2000f8e18ff */
[----:B--2---:R-:W-:Y:S01]  /*1f60*/  @P3 MOV R2, 0xc000 ;  /* 0x0000c00000023802 */ /* 0x004fe20000000f00 */
[----:B--2-4-:R-:W-:Y:S10]  /*1f70*/  @P0 BRA `(.L_x_33) ;  /* 0x00000000000c0947 */ /* 0x014ff40003800000 */
[----:B------:R-:W-:-:S04]  /*1f80*/  SHF.L.U32 R3, R12, 0x1f, RZ ;  /* 0x0000001f0c037819 */ /* 0x000fc800000006ff */
[----:B------:R-:W2:Y:S02]  /*1f90*/  SYNCS.PHASECHK.TRANS64.TRYWAIT P0, [UR17+0x40], R3 ;  /* 0x00004003ff0075a7 */ /* 0x000ea40008001111 */
[----:B--2---:R-:W-:Y:S05]  /*1fa0*/  @!P0 BRA `(.L_x_34) ;  /* 0x0000007000e88947 */ /* 0x004fea0003800000 */
.L_x_33:
[----:B------:R2:W-:Y:S01]  /*1fb0*/  @P3 SYNCS.ARRIVE.TRANS64 RZ, [UR17], R2 ;  /* 0x00000002ffff39a7 */ /* 0x0005e20008000011 */
[----:B------:R-:W-:-:S04]  /*1fc0*/  ULOP3.LUT UR5, UR25, 0x2, URZ, 0xfc, !UPT ;  /* 0x0000000219057892 */ /* 0x000fc8000f8efcff */
[----:B------:R-:W-:-:S09]  /*1fd0*/  UISETP.NE.AND UP0, UPT, UR5, 0x2, UPT ;  /* 0x000000020500788c */ /* 0x000fd2000bf05270 */
[----:B------:R-:W-:Y:S05]  /*1fe0*/  BRA.U UP0, `(.L_x_35) ;  /* 0x0000000100047547 */ /* 0x000fea000b800000 */
[----:B------:R-:W-:Y:S05]  /*1ff0*/  BPT.TRAP 0x1 ;  /* 0x000000040000795c */ /* 0x000fea0000300000 */
.L_x_35:
[----:B------:R-:W-:Y:S04]  /*2000*/  BSSY.RECONVERGENT B0, `(.L_x_36) ;  /* 0x0000003000007945 */ /* 0x000fe80003800200 */
[----:B------:R-:W-:Y:S05]  /*2010*/  @!P2 BRA `(.L_x_37) ;  /* 0x000000000004a947 */ /* 0x000fea0003800000 */
[----:B------:R-:W-:Y:S05]  /*2020*/  BPT.TRAP 0x1 ;  /* 0x000000040000795c */ /* 0x000fea0000300000 */
.L_x_37:
[----:B------:R-:W-:Y:S05]  /*2030*/  BSYNC.RECONVERGENT B0 ;  /* 0x0000000000007941 */ /* 0x000fea0003800200 */
.L_x_36:
[----:B------:R-:W-:Y:S02]  /*2040*/  UIADD3 UR5, UPT, UPT, UR4, 0x1, URZ ;  /* 0x0000000104057890 */ /* 0x000fe4000fffe0ff */
[----:B------:R-:W-:Y:S02]  /*2050*/  ULEA UR16, UR4, UR24, 0xe ;  /* 0x0000001804107291 */ /* 0x000fe4000f8e70ff */
[----:B------:R-:W-:Y:S02]  /*2060*/  UISETP.NE.AND UP0, UPT, UR5, 0x8, UPT ;  /* 0x000000080500788c */ /* 0x000fe4000bf05270 */
[----:B------:R-:W-:Y:S02]  /*2070*/  UIADD3 UR22, UP1, UPT, UR26, 0x80, URZ ;  /* 0x000000801a167890 */ /* 0x000fe4000ff3e0ff */
[----:B------:R-:W-:Y:S02]  /*2080*/  USEL UR9, URZ, 0x1, UP0 ;  /* 0x00000001ff097887 */ /* 0x000fe40008000000 */
[----:B------:R-:W-:-:S02]  /*2090*/  USEL UR5, UR5, URZ, UP0 ;  /* 0x000000ff05057287 */ /* 0x000fc40008000000 */
[----:B------:R-:W-:Y:S02]  /*20a0*/  UIADD3 UR14, UP0, UPT, UR26, 0x180, URZ ;  /* 0x000001801a0e7890 */ /* 0x000fe4000ff1e0ff */
[----:B------:R-:W-:Y:S01]  /*20b0*/  ULEA UR8, UR5, UR6, 0x3 ;  /* 0x0000000605087291 */ /* 0x000fe2000f8e18ff */
[----:B------:R-:W-:Y:S01]  /*20c0*/  LOP3.LUT R12, R12, UR9, RZ, 0x3c, !PT ;  /* 0x000000090c0c7c12 */ /* 0x000fe2000f8e3cff */
[----:B------:R-:W-:Y:S02]  /*20d0*/  USHF.L.U32 UR18, UR7, 0x7, URZ ;  /* 0x0000000707127899 */ /* 0x000fe400080006ff */
[----:B------:R-:W-:Y:S01]  /*20e0*/  ULOP3.LUT UR17, UR17, 0xfefffff8, URZ, 0xc0, !UPT ;  /* 0xfefffff811117892 */ /* 0x000fe2000f8ec0ff */
[----:B-1----:R-:W-:Y:S01]  /*20f0*/  SHF.L.U32 R0, R12, 0x1f, RZ ;  /* 0x0000001f0c007819 */ /* 0x002fe200000006ff */
[----:B------:R-:W-:Y:S02]  /*2100*/  UIADD3 UR16, UPT, UPT, UR6, 0x8400, UR16 ;  /* 0x0000840006107890 */ /* 0x000fe4000fffe010 */
[----:B------:R-:W-:Y:S01]  /*2110*/  UIADD3.X UR23, UPT, UPT, URZ, UR27, URZ, UP1, !UPT ;  /* 0x0000001bff177290 */ /* 0x000fe20008ffe4ff */
[----:B------:R3:W4:Y:S01]  /*2120*/  SYNCS.PHASECHK.TRANS64.TRYWAIT P0, [UR8+0x40], R0 ;  /* 0x00004000ff0075a7 */ /* 0x0007220008001108 */
[----:B------:R-:W-:-:S02]  /*2130*/  ULEA UR8, UR4, UR6, 0xd ;  /* 0x0000000604087291 */ /* 0x000fc4000f8e68ff */
[----:B------:R-:W-:Y:S02]  /*2140*/  UPRMT UR4, URZ, 0x5410, UR21 ;  /* 0x00005410ff047896 */ /* 0x000fe40008000015 */
[----:B------:R-:W-:Y:S02]  /*2150*/  UIADD3 UR8, UPT, UPT, UR8, 0x28400, URZ ;  /* 0x0002840008087890 */ /* 0x000fe4000fffe0ff */
[----:B------:R-:W-:Y:S01]  /*2160*/  UIADD3.X UR15, UPT, UPT, URZ, UR27, URZ, UP0, !UPT ;  /* 0x0000001bff0f7290 */ /* 0x000fe200087fe4ff */
[----:B------:R-:W-:Y:S01]  /*2170*/  UMOV UR30, 0x0 ;  /* 0x00000000001e7882 */ /* 0x000fe20000000000 */
[----:B------:R-:W-:Y:S01]  /*2180*/  UMOV UR31, 0x10000000 ;  /* 0x10000000001f7882 */ /* 0x000fe20000000000 */
[----:B------:R-:W-:Y:S01]  /*2190*/  UMOV UR19, UR35 ;  /* 0x0000002300137c82 */ /* 0x000fe20008000000 */
[----:B------:R-:W-:Y:S01]  /*21a0*/  UMOV UR20, UR36 ;  /* 0x0000002400147c82 */ /* 0x000fe20008000000 */
[----:B------:R-:W-:Y:S01]  /*21b0*/  UMOV UR12, UR36 ;  /* 0x00000024000c7c82 */ /* 0x000fe20008000000 */
[----:B------:R-:W-:Y:S01]  /*21c0*/  UMOV UR9, UR17 ;  /* 0x0000001100097c82 */ /* 0x000fe20008000000 */
[----:B------:R-:W-:Y:S01]  /*21d0*/  UMOV UR10, UR18 ;  /* 0x00000012000a7c82 */ /* 0x000fe20008000000 */
[----:B------:R1:W-:Y:S01]  /*21e0*/  UTMALDG.3D.MULTICAST.2CTA [UR16], [UR22], UR4, desc[UR30] ;  /* 0x00001e10160073b4 */ /* 0x0003e20008211804 */
[----:B------:R-:W-:-:S04]  /*21f0*/  UIADD3 UR7, UPT, UPT, UR7, 0x1, URZ ;  /* 0x0000000107077890 */ /* 0x000fc8000fffe0ff */
[----:B------:R-:W-:Y:S01]  /*2200*/  UISETP.NE.AND UP0, UPT, UR7, UR13, UPT ;  /* 0x0000000d0700728c */ /* 0x000fe2000bf05270 */
[----:B------:R3:W-:Y:S01]  /*2210*/  UTMALDG.3D.2CTA [UR8], [UR14], desc[UR30] ;  /* 0x00001e080e0075b4 */ /* 0x0007e20008211000 */
[----:B-1----:R-:W-:-:S07]  /*2220*/  UMOV UR4, UR5 ;  /* 0x0000000500047c82 */ /* 0x002fce0008000000 */
[----:B---3--:R-:W-:Y:S05]  /*2230*/  BRA.U UP0, `(.L_x_38) ;  /* 0xfffffffd00447547 */ /* 0x008fea000b83ffff */
.L_x_32:
[C---:B------:R-:W-:Y:S01]  /*2240*/  LEA R3, R11.reuse, UR6, 0x3 ;  /* 0x000000060b037c11 */ /* 0x040fe2000f8e18ff */
[----:B------:R-:W-:Y:S01]  /*2250*/  NOP ;  /* 0x0000000000007918 */ /* 0x000fe20000000000 */
[----:B-1----:R-:W-:Y:S02]  /*2260*/  SHF.L.U32 R0, R10, 0x1f, RZ ;  /* 0x0000001f0a007819 */ /* 0x002fe400000006ff */
[----:B------:R-:W-:Y:S02]  /*2270*/  LEA R5, R11, UR6, 0x4 ;  /* 0x000000060b057c11 */ /* 0x000fe4000f8e20ff */
[----:B--2-4-:R-:W1:Y:S02]  /*2280*/  SYNCS.PHASECHK.TRANS64.TRYWAIT P0, [R3+URZ+0xb0], R0 ;  /* 0x0000b000030075a7 */ /* 0x014e6400080011ff */
[----:B-1----:R-:W-:Y:S05]  /*2290*/  @!P0 BRA `(.L_x_39) ;  /* 0x0000007000448947 */ /* 0x002fea0003800000 */
.L_x_130:
[----:B------:R-:W2:Y:S01]  /*22a0*/  LDS.128 R4, [R5+0x140] ;  /* 0x0001400005047984 */ /* 0x000ea20000000c00 */
[----:B------:R-:W-:Y:S01]  /*22b0*/  UISETP.GE.AND UP0, UPT, UR42, 0x1, UPT ;  /* 0x000000012a00788c */ /* 0x000fe2000bf06270 */
[----:B------:R-:W-:Y:S01]  /*22c0*/  @!PT LDS RZ, [RZ] ;  /* 0x00000000fffff984 */ /* 0x000fe20000000800 */
[----:B------:R-:W-:Y:S01]  /*22d0*/  @!PT LDS RZ, [RZ] ;  /* 0x00000000fffff984 */ /* 0x000fe20000000800 */
[----:B------:R-:W-:Y:S01]  /*22e0*/  @!PT LDS RZ, [RZ] ;  /* 0x00000000fffff984 */ /* 0x000fe20000000800 */
[----:B------:R-:W-:Y:S01]  /*22f0*/  @!PT LDS RZ, [RZ] ;  /* 0x00000000fffff984 */ /* 0x000fe20000000800 */
[----:B------:R3:W-:Y:S06]  /*2300*/  MEMBAR.ALL.CTA ;  /* 0x0000000000007992 */ /* 0x0007ec0000008000 */
[----:B---3--:R-:W3:Y:S01]  /*2310*/  FENCE.VIEW.ASYNC.S ;  /* 0x00000000000073c6 */ /* 0x008ee20000000000 */
[----:B--2---:R-:W-:-:S13]  /*2320*/  LOP3.LUT P0, RZ, R6, 0x1, RZ, 0xc0, !PT ;  /* 0x0000000106ff7812 */ /* 0x004fda000780c0ff */
[----:B---3--:R-:W-:Y:S01]  /*2330*/  VOTEU.ANY UP1, P0 ;  /* 0x0000000000ff7886 */ /* 0x008fe20000020100 */
[----:B------:R-:W-:-:S13]  /*2340*/  PLOP3.LUT P0, PT, PT, PT, UP1, 0x80, 0x8 ;  /* 0x000000000008781c */ /* 0x000fda0003f0f018 */
[----:B-1----:R-:W-:Y:S02]  /*2350*/  @P0 LOP3.LUT R0, R5, 0xffff, RZ, 0xc0, !PT ;  /* 0x0000ffff05000812 */ /* 0x002fe400078ec0ff */
[----:B------:R-:W-:Y:S02]  /*2360*/  @P0 MOV R2, R4 ;  /* 0x0000000400020202 */ /* 0x000fe40000000f00 */
[----:B------:R-:W-:Y:S01]  /*2370*/  @P0 R2UR UR7, R0 ;  /* 0x00000000000702ca */ /* 0x000fe200000e0000 */
[----:B------:R-:W-:Y:S01]  /*2380*/  VIADD R0, R3, 0xc0 ;  /* 0x000000c003007836 */ /* 0x000fe20000000000 */
[----:B------:R-:W-:Y:S02]  /*2390*/  @P0 SHF.R.U32.HI R4, RZ, 0x10, R5 ;  /* 0x00000010ff040819 */ /* 0x000fe40000011605 */
[----:B------:R-:W-:Y:S02]  /*23a0*/  @P0 R2UR UR8, R2 ;  /* 0x00000000020802ca */ /* 0x000fe400000e0000 */
[----:B------:R-:W-:-:S02]  /*23b0*/  PRMT R0, RZ, 0x654, R0 ;  /* 0x00000654ff007816 */ /* 0x000fc40000000000 */
[----:B------:R-:W-:Y:S02]  /*23c0*/  @P0 R2UR UR4, R4 ;  /* 0x00000000040402ca */ /* 0x000fe400000e0000 */
[----:B------:R1:W-:Y:S03]  /*23d0*/  SYNCS.ARRIVE.TRANS64.RED.A1T0 RZ, [R0+URZ], RZ ;  /* 0x000000ff00ff79a7 */ /* 0x0003e600081004ff */
[----:B------:R-:W-:-:S04]  /*23e0*/  @UP1 UMOV UR29, UR7 ;  /* 0x00000007001d1c82 */ /* 0x000fc80008000000 */
[----:B------:R-:W-:-:S04]  /*23f0*/  @UP1 UMOV UR37, UR8 ;  /* 0x0000000800251c82 */ /* 0x000fc80008000000 */
[----:B------:R-:W-:Y:S01]  /*2400*/  @UP1 UMOV UR36, UR4 ;  /* 0x0000000400241c82 */ /* 0x000fe20008000000 */
[----:B------:R-:W-:Y:S05]  /*2410*/  BRA.U !UP0, `(.L_x_40) ;  /* 0x0000000108d47547 */ /* 0x000fea000b800000 */
[----:B------:R-:W2:Y:S01]  /*2420*/  LDCU.128 UR12, c[0x0][0xb10] ;  /* 0x00016200ff0c77ac */ /* 0x000ea20008000c00 */
[----:B------:R-:W3:Y:S01]  /*2430*/  LDCU UR30, c[0x0][0xb20] ;  /* 0x00016400ff1e77ac */ /* 0x000ee20008000800 */
[----:B------:R-:W4:Y:S01]  /*2440*/  LDCU UR20, c[0x0][0xb0c] ;  /* 0x00016180ff1477ac */ /* 0x000f220008000800 */
[----:B------:R-:W1:Y:S01]  /*2450*/  LDCU.64 UR10, c[0x0][0xb28] ;  /* 0x00016500ff0a77ac */ /* 0x000e620008000a00 */
[----:B------:R-:W-:Y:S02]  /*2460*/  UISETP.NE.AND UP3, UPT, UR42, 0x1, UPT ;  /* 0x000000012a00788c */ /* 0x000fe4000bf65270 */
[----:B--2---:R-:W-:Y:S02]  /*2470*/  UIMAD.WIDE.U32 UR16, UR38, UR15, URZ ;  /* 0x0000000f261072a5 */ /* 0x004fe4000f8e00ff */
[----:B------:R-:W-:Y:S02]  /*2480*/  UIMAD.WIDE.U32 UR8, UR39, UR12, URZ ;  /* 0x0000000c270872a5 */ /* 0x000fe4000f8e00ff */
[----:B------:R-:W-:-:S02]  /*2490*/  UISETP.NE.AND UP0, UPT, UR14, 0x1, UPT ;  /* 0x000000010e00788c */ /* 0x000fc4000bf05270 */
[----:B------:R-:W-:Y:S01]  /*24a0*/  UIMAD.WIDE.U32 UR22, UR29, UR15, URZ ;  /* 0x0000000f1d1672a5 */ /* 0x000fe2000f8e00ff */
[----:B------:R-:W-:Y:S02]  /*24b0*/  UMOV UR16, UR17 ;  /* 0x0000001100107c82 */ /* 0x000fe40008000000 */
[----:B------:R-:W-:Y:S01]  /*24c0*/  UMOV UR8, UR9 ;  /* 0x0000000900087c82 */ /* 0x000fe20008000000 */
[----:B---3--:R-:W-:Y:S02]  /*24d0*/  USHF.R.U32.HI UR16, URZ, UR30, UR16 ;  /* 0x0000001eff107299 */ /* 0x008fe40008011610 */
[----:B----4-:R-:W-:Y:S02]  /*24e0*/  UISETP.NE.AND UP2, UPT, UR20, 0x1, UPT ;  /* 0x000000011400788c */ /* 0x010fe4000bf45270 */
[----:B------:R-:W-:Y:S02]  /*24f0*/  USHF.R.U32.HI UR8, URZ, UR13, UR8 ;  /* 0x0000000dff087299 */ /* 0x000fe40008011608 */
[----:B------:R-:W-:-:S02]  /*2500*/  USEL UR7, UR38, UR16, !UP0 ;  /* 0x0000001026077287 */ /* 0x000fc4000c000000 */
[----:B------:R-:W-:Y:S02]  /*2510*/  USEL UR8, UR39, UR8, !UP2 ;  /* 0x0000000827087287 */ /* 0x000fe4000d000000 */
[----:B-1----:R-:W-:Y:S01]  /*2520*/  UIMAD.WIDE.U32 UR16, UR7, UR10, URZ ;  /* 0x0000000a071072a5 */ /* 0x002fe2000f8e00ff */
[----:B------:R-:W-:Y:S01]  /*2530*/  UMOV UR4, UR23 ;  /* 0x0000001700047c82 */ /* 0x000fe20008000000 */
[----:B------:R-:W-:Y:S02]  /*2540*/  UIMAD.WIDE.U32 UR18, UR37, UR12, URZ ;  /* 0x0000000c251272a5 */ /* 0x000fe4000f8e00ff */
[----:B------:R-:W-:-:S03]  /*2550*/  UIMAD.WIDE.U32 UR22, UR8, UR10, URZ ;  /* 0x0000000a081672a5 */ /* 0x000fc6000f8e00ff */
[----:B------:R-:W-:Y:S01]  /*2560*/  UMOV UR16, UR17 ;  /* 0x0000001100107c82 */ /* 0x000fe20008000000 */
[----:B------:R-:W-:Y:S02]  /*2570*/  USHF.R.U32.HI UR4, URZ, UR30, UR4 ;  /* 0x0000001eff047299 */ /* 0x000fe40008011604 */
[----:B------:R-:W-:Y:S01]  /*2580*/  @UP3 USHF.R.U32.HI UR7, URZ, UR11, UR16 ;  /* 0x0000000bff073299 */ /* 0x000fe20008011610 */
[----:B------:R-:W-:Y:S01]  /*2590*/  UMOV UR18, UR19 ;  /* 0x0000001300127c82 */ /* 0x000fe20008000000 */
[----:B------:R-:W-:Y:S01]  /*25a0*/  UMOV UR22, UR23 ;  /* 0x0000001700167c82 */ /* 0x000fe20008000000 */
[----:B------:R-:W-:Y:S02]  /*25b0*/  USHF.R.U32.HI UR13, URZ, UR13, UR18 ;  /* 0x0000000dff0d7299 */ /* 0x000fe40008011612 */
[----:B------:R-:W-:Y:S02]  /*25c0*/  USEL UR4, UR29, UR4, !UP0 ;  /* 0x000000041d047287 */ /* 0x000fe4000c000000 */
[----:B------:R-:W-:-:S02]  /*25d0*/  @UP3 USHF.R.U32.HI UR8, URZ, UR11, UR22 ;  /* 0x0000000bff083299 */ /* 0x000fc40008011616 */
[----:B------:R-:W-:Y:S02]  /*25e0*/  UIMAD UR9, UR42, UR7, URZ ;  /* 0x000000072a0972a4 */ /* 0x000fe4000f8e02ff */
[----:B------:R-:W-:Y:S02]  /*25f0*/  USEL UR7, UR37, UR13, !UP2 ;  /* 0x0000000d25077287 */ /* 0x000fe4000d000000 */
[----:B------:R-:W-:Y:S02]  /*2600*/  UIMAD UR12, UR42, UR8, URZ ;  /* 0x000000082a0c72a4 */ /* 0x000fe4000f8e02ff */
[----:B------:R-:W-:Y:S02]  /*2610*/  UISETP.GE.AND UP0, UPT, UR4, UR9, UPT ;  /* 0x000000090400728c */ /* 0x000fe4000bf06270 */
[----:B------:R-:W-:Y:S02]  /*2620*/  UIMAD.WIDE.U32 UR16, UR4, UR10, URZ ;  /* 0x0000000a041072a5 */ /* 0x000fe4000f8e00ff */
[----:B------:R-:W-:-:S02]  /*2630*/  UISETP.GE.OR UP0, UPT, UR7, UR12, UP0 ;  /* 0x0000000c0700728c */ /* 0x000fc40008706670 */
        /* <DEDUP_REMOVED lines=19> */
.L_x_40:
[----:B------:R-:W2:Y:S02]  /*2770*/  LDCU UR4, c[0x0][0xb30] ;  /* 0x00016600ff0477ac */ /* 0x000ea40008000800 */
[----:B--2---:R-:W-:-:S09]  /*2780*/  UISETP.NE.AND UP0, UPT, UR4, 0x1, UPT ;  /* 0x000000010400788c */ /* 0x004fd2000bf05270 */
[----:B------:R-:W-:Y:S05]  /*2790*/  BRA.U UP0, `(.L_x_41) ;  /* 0x0000000100447547 */ /* 0x000fea000b800000 */
[----:B------:R-:W2:Y:S01]  /*27a0*/  LDCU.128 UR12, c[0x0][0xb10] ;  /* 0x00016200ff0c77ac */ /* 0x000ea20008000c00 */
[----:B------:R-:W3:Y:S01]  /*27b0*/  LDCU UR16, c[0x0][0xb0c] ;  /* 0x00016180ff1077ac */ /* 0x000ee20008000800 */
[----:B------:R-:W4:Y:S01]  /*27c0*/  LDCU UR17, c[0x0][0xb20] ;  /* 0x00016400ff1177ac */ /* 0x000f220008000800 */
[----:B--2---:R-:W-:Y:S02]  /*27d0*/  UIMAD.WIDE.U32 UR10, UR37, UR12, URZ ;  /* 0x0000000c250a72a5 */ /* 0x004fe4000f8e00ff */
[----:B------:R-:W-:Y:S02]  /*27e0*/  UIMAD.WIDE.U32 UR8, UR29, UR15, URZ ;  /* 0x0000000f1d0872a5 */ /* 0x000fe4000f8e00ff */
[----:B---3--:R-:W-:Y:S02]  /*27f0*/  UISETP.NE.AND UP2, UPT, UR16, 0x1, UPT ;  /* 0x000000011000788c */ /* 0x008fe4000bf45270 */
[----:B------:R-:W-:Y:S01]  /*2800*/  UISETP.NE.AND UP0, UPT, UR14, 0x1, UPT ;  /* 0x000000010e00788c */ /* 0x000fe2000bf05270 */
[----:B------:R-:W-:-:S02]  /*2810*/  UMOV UR7, UR11 ;  /* 0x0000000b00077c82 */ /* 0x000fc40008000000 */
[----:B------:R-:W-:Y:S01]  /*2820*/  UMOV UR4, UR9 ;  /* 0x0000000900047c82 */ /* 0x000fe20008000000 */
[----:B------:R-:W-:Y:S02]  /*2830*/  USHF.R.U32.HI UR7, URZ, UR13, UR7 ;  /* 0x0000000dff077299 */ /* 0x000fe40008011607 */
[----:B----4-:R-:W-:Y:S02]  /*2840*/  USHF.R.U32.HI UR4, URZ, UR17, UR4 ;  /* 0x00000011ff047299 */ /* 0x010fe40008011604 */
[----:B------:R-:W-:Y:S02]  /*2850*/  USEL UR7, UR37, UR7, !UP2 ;  /* 0x0000000725077287 */ /* 0x000fe4000d000000 */
[----:B------:R-:W-:-:S04]  /*2860*/  USEL UR4, UR29, UR4, !UP0 ;  /* 0x000000041d047287 */ /* 0x000fc8000c000000 */
[----:B------:R-:W-:Y:S02]  /*2870*/  UIADD3 UR8, UPT, UPT, UR7, -UR4, URZ ;  /* 0x8000000407087290 */ /* 0x000fe4000fffe0ff */
[----:B------:R-:W-:Y:S02]  /*2880*/  UIADD3 UR4, UPT, UPT, -UR7, UR4, URZ ;  /* 0x0000000407047290 */ /* 0x000fe4000fffe1ff */
[----:B------:R-:W-:Y:S02]  /*2890*/  UIMAD UR29, UR8, UR14, UR29 ;  /* 0x0000000e081d72a4 */ /* 0x000fe4000f8e021d */
[----:B------:R-:W-:-:S12]  /*28a0*/  UIMAD UR37, UR4, UR16, UR37 ;  /* 0x00000010042572a4 */ /* 0x000fd8000f8e0225 */
.L_x_41:
[----:B------:R-:W-:Y:S01]  /*28b0*/  VIADD R11, R11, 0x1 ;  /* 0x000000010b0b7836 */ /* 0x000fe20000000000 */
[----:B------:R-:W-:Y:S01]  /*28c0*/  R2UR UR4, R142 ;  /* 0x000000008e0472ca */ /* 0x000fe200000e0000 */
[----:B------:R-:W-:Y:S01]  /*28d0*/  UIADD3 UR20, UPT, UPT, UR29, UR63, URZ ;  /* 0x0000003f1d147290 */ /* 0x000fe2000fffe0ff */
[----:B------:R-:W-:Y:S02]  /*28e0*/  PLOP3.LUT P1, PT, PT, PT, PT, 0x80, 0x8 ;  /* 0x000000000008781c */ /* 0x000fe40003f2f070 */
[----:B------:R-:W-:-:S04]  /*28f0*/  ISETP.NE.AND P0, PT, R11, 0x2, PT ;  /* 0x000000020b00780c */ /* 0x000fc80003f05270 */
[----:B------:R-:W-:Y:S02]  /*2900*/  SEL R3, RZ, 0x1, P0 ;  /* 0x00000001ff037807 */ /* 0x000fe40000000000 */
[----:B------:R-:W-:Y:S02]  /*2910*/  SEL R11, R11, RZ, P0 ;  /* 0x000000ff0b0b7207 */ /* 0x000fe40000000000 */
[----:B------:R-:W-:Y:S01]  /*2920*/  LOP3.LUT R10, R10, R3, RZ, 0x3c, !PT ;  /* 0x000000030a0a7212 */ /* 0x000fe200078e3cff */
[----:B------:R-:W-:Y:S01]  /*2930*/  UIADD3 UR16, UPT, UPT, UR37, UR4, URZ ;  /* 0x0000000425107290 */ /* 0x000fe2000fffe0ff */
[----:B------:R-:W-:Y:S11]  /*2940*/  BRA.U UP1, `(.L_x_42) ;  /* 0xfffffff101287547 */ /* 0x000ff6000b83ffff */
[----:B------:R-:W-:Y:S01]  /*2950*/  UIADD3 UR7, UPT, UPT, UR6, 0x40, URZ ;  /* 0x0000004006077890 */ /* 0x000fe2000fffe0ff */
[----:B------:R-:W-:-:S03]  /*2960*/  SHF.L.U32 R3, R12, 0x1f, RZ ;  /* 0x0000001f0c037819 */ /* 0x000fc600000006ff */
[----:B------:R-:W-:-:S09]  /*2970*/  ULEA UR4, UR5, UR7, 0x3 ;  /* 0x0000000705047291 */ /* 0x000fd2000f8e18ff */
[----:B------:R-:W2:Y:S02]  /*2980*/  SYNCS.PHASECHK.TRANS64.TRYWAIT P0, [UR4], R3 ;  /* 0x00000003ff0075a7 */ /* 0x000ea40008001104 */
[----:B--2---:R-:W-:Y:S05]  /*2990*/  @!P0 BRA `(.L_x_43) ;  /* 0x0000006800988947 */ /* 0x004fea0003800000 */
.L_x_132:
[----:B------:R-:W-:-:S04]  /*29a0*/  UIADD3 UR4, UPT, UPT, UR5, 0x1, URZ ;  /* 0x0000000105047890 */ /* 0x000fc8000fffe0ff */
[----:B------:R-:W-:-:S04]  /*29b0*/  UISETP.NE.AND UP0, UPT, UR4, 0x8, UPT ;  /* 0x000000080400788c */ /* 0x000fc8000bf05270 */
[----:B------:R-:W-:Y:S02]  /*29c0*/  USEL UR6, URZ, 0x1, UP0 ;  /* 0x00000001ff067887 */ /* 0x000fe40008000000 */
[----:B------:R-:W-:-:S04]  /*29d0*/  USEL UR4, UR4, URZ, UP0 ;  /* 0x000000ff04047287 */ /* 0x000fc80008000000 */
[----:B------:R-:W-:Y:S01]  /*29e0*/  ULEA UR5, UR4, UR7, 0x3 ;  /* 0x0000000704057291 */ /* 0x000fe2000f8e18ff */
[----:B------:R-:W-:-:S04]  /*29f0*/  LOP3.LUT R2, R12, UR6, RZ, 0x3c, !PT ;  /* 0x000000060c027c12 */ /* 0x000fc8000f8e3cff */
[----:B-1----:R-:W-:-:S04]  /*2a00*/  SHF.L.U32 R3, R2, 0x1f, RZ ;  /* 0x0000001f02037819 */ /* 0x002fc800000006ff */
[----:B------:R-:W1:Y:S02]  /*2a10*/  SYNCS.PHASECHK.TRANS64.TRYWAIT P0, [UR5], R3 ;  /* 0x00000003ff0075a7 */ /* 0x000e640008001105 */
[----:B-1----:R-:W-:Y:S05]  /*2a20*/  @!P0 BRA `(.L_x_44) ;  /* 0x00000068008c8947 */ /* 0x002fea0003800000 */
.L_x_134:
        /* <DEDUP_REMOVED lines=9> */
.L_x_136:
        /* <DEDUP_REMOVED lines=9> */
.L_x_138:
        /* <DEDUP_REMOVED lines=9> */
.L_x_140:
        /* <DEDUP_REMOVED lines=9> */
.L_x_142:
        /* <DEDUP_REMOVED lines=9> */
.L_x_144:
[----:B------:R-:W-:-:S04]  /*2d00*/  UIADD3 UR4, UPT, UPT, UR4, 0x1, URZ ;  /* 0x0000000104047890 */ /* 0x000fc8000fffe0ff */
[----:B------:R-:W-:-:S04]  /*2d10*/  UISETP.NE.AND UP0, UPT, UR4, 0x8, UPT ;  /* 0x000000080400788c */ /* 0x000fc8000bf05270 */
[----:B------:R-:W-:Y:S02]  /*2d20*/  USEL UR5, URZ, 0x1, UP0 ;  /* 0x00000001ff057887 */ /* 0x000fe40008000000 */
[----:B------:R-:W-:-:S04]  /*2d30*/  USEL UR4, UR4, URZ, UP0 ;  /* 0x000000ff04047287 */ /* 0x000fc80008000000 */
[----:B------:R-:W-:Y:S01]  /*2d40*/  ULEA UR4, UR4, UR7, 0x3 ;  /* 0x0000000704047291 */ /* 0x000fe2000f8e18ff */
[----:B-1----:R-:W-:-:S04]  /*2d50*/  LOP3.LUT R3, R2, UR5, RZ, 0x3c, !PT ;  /* 0x0000000502037c12 */ /* 0x002fc8000f8e3cff */
[----:B------:R-:W-:Y:S01]  /*2d60*/  SHF.L.U32 R3, R3, 0x1f, RZ ;  /* 0x0000001f03037819 */ /* 0x000fe200000006ff */
[----:B------:R-:W-:-:S07]  /*2d70*/  IMAD.U32 R0, RZ, RZ, UR4 ;  /* 0x00000004ff007e24 */ /* 0x000fce000f8e00ff */
.L_x_50:
[----:B-1----:R1:W2:Y:S02]  /*2d80*/  SYNCS.PHASECHK.TRANS64.TRYWAIT P0, [R0+URZ], R3 ;  /* 0x00000003000075a7 */ /* 0x0022a400080011ff */
[----:B--2---:R-:W-:Y:S05]  /*2d90*/  @!P0 NANOSLEEP.SYNCS 0x989680 ;  /* 0x009896800000895d */ /* 0x004fea0003900000 */
[----:B------:R-:W2:Y:S02]  /*2da0*/  @!P0 SYNCS.PHASECHK.TRANS64 P0, [R0+URZ], R3 ;  /* 0x00000003000085a7 */ /* 0x000ea400080010ff */
[----:B--2---:R-:W-:Y:S05]  /*2db0*/  @P0 EXIT ;  /* 0x000000000000094d */ /* 0x004fea0003800000 */
[----:B------:R-:W-:Y:S05]  /*2dc0*/  BRA `(.L_x_50) ;  /* 0xfffffffc00ec7947 */ /* 0x000fea000383ffff */
.L_x_22:
[----:B------:R-:W-:-:S04]  /*2dd0*/  UISETP.NE.AND UP0, UPT, UR46, URZ, UPT ;  /* 0x000000ff2e00728c */ /* 0x000fc8000bf05270 */
[----:B------:R-:W-:-:S09]  /*2de0*/  UISETP.NE.OR UP0, UPT, UR18, 0x1, UP0 ;  /* 0x000000011200788c */ /* 0x000fd20008705670 */
[----:B------:R-:W-:Y:S05]  /*2df0*/  BRA.U UP0, `(.L_x_51) ;  /* 0x0000000500487547 */ /* 0x000fea000b800000 */
[----:B------:R-:W-:Y:S01]  /*2e00*/  ISETP.GE.U32.AND P2, PT, R0, 0x4, PT ;  /* 0x000000040000780c */ /* 0x000fe20003f46070 */
[----:B------:R-:W-:Y:S01]  /*2e10*/  IMAD.MOV.U32 R12, RZ, RZ, 0x1 ;  /* 0x00000001ff0c7424 */ /* 0x000fe200078e00ff */
[----:B------:R-:W-:Y:S02]  /*2e20*/  CS2R R10, SRZ ;  /* 0x00000000000a7805 */ /* 0x000fe4000001ff00 */
[----:B------:R-:W-:Y:S01]  /*2e30*/  CS2R R8, SRZ ;  /* 0x0000000000087805 */ /* 0x000fe2000001ff00 */
[----:B------:R-:W-:Y:S01]  /*2e40*/  UMOV UR6, 0x400 ;  /* 0x0000040000067882 */ /* 0x000fe20000000000 */
[----:B------:R-:W-:Y:S01]  /*2e50*/  UMOV UR5, URZ ;  /* 0x000000ff00057c82 */ /* 0x000fe20008000000 */
[----:B------:R-:W-:-:S12]  /*2e60*/  ULEA UR6, UR46, UR6, 0x18 ;  /* 0x000000062e067291 */ /* 0x000fd8000f8ec0ff */
.L_x_55:
[----:B------:R-:W-:Y:S02]  /*2e70*/  LEA R2, R8, UR6, 0x3 ;  /* 0x0000000608027c11 */ /* 0x000fe4000f8e18ff */
[----:B------:R-:W-:-:S03]  /*2e80*/  SHF.L.U32 R5, R9, 0x1f, RZ ;  /* 0x0000001f09057819 */ /* 0x000fc600000006ff */
[----:B------:R-:W-:Y:S01]  /*2e90*/  VIADD R4, R2, 0x120 ;  /* 0x0000012002047836 */ /* 0x000fe20000000000 */
[----:B------:R-:W1:Y:S02]  /*2ea0*/  SYNCS.PHASECHK.TRANS64.TRYWAIT P0, [R2+URZ+0x110], R5 ;  /* 0x00011005020075a7 */ /* 0x000e6400080011ff */
[----:B-1----:R-:W-:Y:S05]  /*2eb0*/  @!P0 BRA `(.L_x_52) ;  /* 0x0000006400f88947 */ /* 0x002fea0003800000 */
.L_x_145:
[----:B------:R-:W-:Y:S01]  /*2ec0*/  ULEA UR4, UR5, UR6, 0x3 ;  /* 0x0000000605047291 */ /* 0x000fe2000f8e18ff */
[----:B------:R-:W-:Y:S02]  /*2ed0*/  PRMT R4, RZ, 0x654, R4 ;  /* 0x00000654ff047816 */ /* 0x000fe40000000004 */
[----:B-1----:R-:W-:Y:S01]  /*2ee0*/  SHF.L.U32 R5, R12, 0x1f, RZ ;  /* 0x0000001f0c057819 */ /* 0x002fe200000006ff */
[----:B------:R-:W-:Y:S01]  /*2ef0*/  UIADD3 UR7, UPT, UPT, UR4, 0xb0, URZ ;  /* 0x000000b004077890 */ /* 0x000fe2000fffe0ff */
[----:B------:R1:W-:Y:S05]  /*2f00*/  SYNCS.ARRIVE.TRANS64.RED.A1T0 RZ, [R4+URZ], RZ ;  /* 0x000000ff04ff79a7 */ /* 0x0003ea00081004ff */
[----:B------:R-:W-:Y:S01]  /*2f10*/  IMAD.U32 R7, RZ, RZ, UR7 ;  /* 0x00000007ff077e24 */ /* 0x000fe2000f8e00ff */
[----:B------:R-:W2:Y:S04]  /*2f20*/  SYNCS.PHASECHK.TRANS64.TRYWAIT P0, [UR4+0xc0], R5 ;  /* 0x0000c005ff0075a7 */ /* 0x000ea80008001104 */
[----:B------:R-:W-:Y:S01]  /*2f30*/  PRMT R6, R0, 0x654, R7 ;  /* 0x0000065400067816 */ /* 0x000fe20000000007 */
[----:B-1----:R-:W-:Y:S01]  /*2f40*/  @!P2 IMAD.MOV.U32 R4, RZ, RZ, 0x10 ;  /* 0x00000010ff04a424 */ /* 0x002fe200078e00ff */
[----:B--2---:R-:W-:Y:S06]  /*2f50*/  @!P0 BRA `(.L_x_53) ;  /* 0x0000006400e48947 */ /* 0x004fec0003800000 */
.L_x_147:
[----:B------:R-:W-:Y:S01]  /*2f60*/  ULEA UR8, UR5, UR6, 0x4 ;  /* 0x0000000605087291 */ /* 0x000fe2000f8e20ff */
[----:B------:R-:W-:Y:S01]  /*2f70*/  SEL R3, R6, R3, !P2 ;  /* 0x0000000306037207 */ /* 0x000fe20005000000 */
[----:B------:R-:W-:Y:S01]  /*2f80*/  UIADD3 UR9, UPT, UPT, UR4, 0xb0, URZ ;  /* 0x000000b004097890 */ /* 0x000fe2000fffe0ff */
[----:B-1----:R-:W-:Y:S01]  /*2f90*/  LEA R2, R11, UR6, 0x3 ;  /* 0x000000060b027c11 */ /* 0x002fe2000f8e18ff */
[----:B------:R-:W-:Y:S01]  /*2fa0*/  UIADD3 UR8, UPT, UPT, UR8, 0x140, URZ ;  /* 0x0000014008087890 */ /* 0x000fe2000fffe0ff */
[----:B------:R-:W-:Y:S01]  /*2fb0*/  SHF.L.U32 R5, R10, 0x1f, RZ ;  /* 0x0000001f0a057819 */ /* 0x000fe200000006ff */
[----:B------:R1:W-:Y:S01]  /*2fc0*/  @!P2 SYNCS.ARRIVE.TRANS64.RED RZ, [R3+URZ], R4 ;  /* 0x0000000403ffa9a7 */ /* 0x0003e200080004ff */
[----:B------:R-:W-:Y:S01]  /*2fd0*/  UIADD3 UR4, UPT, UPT, UR5, 0x1, URZ ;  /* 0x0000000105047890 */ /* 0x000fe2000fffe0ff */
[----:B------:R-:W-:-:S03]  /*2fe0*/  VIADD R8, R8, 0x1 ;  /* 0x0000000108087836 */ /* 0x000fc60000000000 */
[----:B------:R-:W-:Y:S02]  /*2ff0*/  UISETP.NE.AND UP0, UPT, UR4, 0x2, UPT ;  /* 0x000000020400788c */ /* 0x000fe4000bf05270 */
[----:B------:R-:W-:Y:S06]  /*3000*/  UGETNEXTWORKID.BROADCAST [UR8], [UR9] ;  /* 0x00000000080073ca */ /* 0x000fec0008000100 */
[----:B------:R-:W-:Y:S01]  /*3010*/  USEL UR7, URZ, 0x1, UP0 ;  /* 0x00000001ff077887 */ /* 0x000fe20008000000 */
[----:B------:R-:W-:Y:S01]  /*3020*/  ISETP.NE.AND P0, PT, R8, 0x2, PT ;  /* 0x000000020800780c */ /* 0x000fe20003f05270 */
[----:B------:R-:W-:Y:S01]  /*3030*/  USEL UR5, UR4, URZ, UP0 ;  /* 0x000000ff04057287 */ /* 0x000fe20008000000 */
[----:B------:R-:W2:Y:S03]  /*3040*/  SYNCS.PHASECHK.TRANS64.TRYWAIT P1, [R2+URZ+0xb0], R5 ;  /* 0x0000b005020075a7 */ /* 0x000ea600080211ff */
[----:B------:R-:W-:Y:S01]  /*3050*/  LOP3.LUT R12, R12, UR7, RZ, 0x3c, !PT ;  /* 0x000000070c0c7c12 */ /* 0x000fe2000f8e3cff */
[----:B-12---:R-:W-:Y:S07]  /*3060*/  @!P1 BRA `(.L_x_54) ;  /* 0x0000006400b89947 */ /* 0x006fee0003800000 */
.L_x_148:
[C---:B------:R-:W-:Y:S01]  /*3070*/  LEA R4, R11.reuse, UR6, 0x4 ;  /* 0x000000060b047c11 */ /* 0x040fe2000f8e20ff */
[----:B-1----:R-:W-:Y:S01]  /*3080*/  VIADD R2, R2, 0xc0 ;  /* 0x000000c002027836 */ /* 0x002fe20000000000 */
[----:B------:R-:W-:Y:S01]  /*3090*/  SEL R8, R8, RZ, P0 ;  /* 0x000000ff08087207 */ /* 0x000fe20000000000 */
[----:B------:R-:W-:-:S03]  /*30a0*/  VIADD R11, R11, 0x1 ;  /* 0x000000010b0b7836 */ /* 0x000fc60000000000 */
[----:B------:R-:W1:Y:S01]  /*30b0*/  LDS.128 R4, [R4+0x140] ;  /* 0x0001400004047984 */ /* 0x000e620000000c00 */
[----:B------:R-:W-:Y:S02]  /*30c0*/  PRMT R2, RZ, 0x654, R2 ;  /* 0x00000654ff027816 */ /* 0x000fe40000000002 */
[C---:B------:R-:W-:Y:S01]  /*30d0*/  ISETP.NE.AND P1, PT, R11.reuse, 0x2, PT ;  /* 0x000000020b00780c */ /* 0x040fe20003f25270 */
[----:B------:R-:W-:Y:S01]  /*30e0*/  @!PT LDS RZ, [RZ] ;  /* 0x00000000fffff984 */ /* 0x000fe20000000800 */
[----:B------:R-:W-:Y:S01]  /*30f0*/  @!PT LDS RZ, [RZ] ;  /* 0x00000000fffff984 */ /* 0x000fe20000000800 */
[----:B------:R-:W-:Y:S01]  /*3100*/  @!PT LDS RZ, [RZ] ;  /* 0x00000000fffff984 */ /* 0x000fe20000000800 */
[----:B------:R-:W-:Y:S01]  /*3110*/  @!PT LDS RZ, [RZ] ;  /* 0x00000000fffff984 */ /* 0x000fe20000000800 */
[----:B------:R2:W-:Y:S06]  /*3120*/  MEMBAR.ALL.CTA ;  /* 0x0000000000007992 */ /* 0x0005ec0000008000 */
[----:B--2---:R-:W2:Y:S01]  /*3130*/  FENCE.VIEW.ASYNC.S ;  /* 0x00000000000073c6 */ /* 0x004ea20000000000 */
[----:B------:R-:W-:Y:S01]  /*3140*/  SEL R11, R11, RZ, P1 ;  /* 0x000000ff0b0b7207 */ /* 0x000fe20000800000 */
[----:B--2---:R2:W-:Y:S01]  /*3150*/  SYNCS.ARRIVE.TRANS64.RED.A1T0 RZ, [R2+URZ], RZ ;  /* 0x000000ff02ff79a7 */ /* 0x0045e200081004ff */
[----:B-1----:R-:W-:-:S02]  /*3160*/  LOP3.LUT P3, RZ, R6, 0x1, RZ, 0xc0, !PT ;  /* 0x0000000106ff7812 */ /* 0x002fc4000786c0ff */
[----:B------:R-:W-:-:S04]  /*3170*/  SEL R5, RZ, 0x1, P1 ;  /* 0x00000001ff057807 */ /* 0x000fc80000800000 */
[----:B------:R-:W-:Y:S02]  /*3180*/  LOP3.LUT R10, R10, R5, RZ, 0x3c, !PT ;  /* 0x000000050a0a7212 */ /* 0x000fe400078e3cff */
[----:B--2---:R-:W-:-:S04]  /*3190*/  SEL R2, RZ, 0x1, P0 ;  /* 0x00000001ff027807 */ /* 0x004fc80000000000 */
[----:B------:R-:W-:Y:S01]  /*31a0*/  LOP3.LUT R9, R9, R2, RZ, 0x3c, !PT ;  /* 0x0000000209097212 */ /* 0x000fe200078e3cff */
[----:B------:R-:W-:Y:S06]  /*31b0*/  @P3 BRA `(.L_x_55) ;  /* 0xfffffffc002c3947 */ /* 0x000fec000383ffff */
[----:B------:R-:W-:Y:S01]  /*31c0*/  ULEA UR4, UR5, UR6, 0x3 ;  /* 0x0000000605047291 */ /* 0x000fe2000f8e18ff */
[----:B------:R-:W-:-:S08]  /*31d0*/  SHF.L.U32 R3, R12, 0x1f, RZ ;  /* 0x0000001f0c037819 */ /* 0x000fd000000006ff */
[----:B------:R-:W1:Y:S02]  /*31e0*/  SYNCS.PHASECHK.TRANS64 P0, [UR4+0xc0], R3 ;  /* 0x0000c003ff0075a7 */ /* 0x000e640008001004 */
[----:B-1----:R-:W-:Y:S05]  /*31f0*/  @P0 BRA `(.L_x_56) ;  /* 0x0000000000080947 */ /* 0x002fea0003800000 */
[----:B------:R-:W1:Y:S02]  /*3200*/  SYNCS.PHASECHK.TRANS64.TRYWAIT P0, [UR4+0xc0], R3 ;  /* 0x0000c003ff0075a7 */ /* 0x000e640008001104 */
[----:B-1----:R-:W-:Y:S05]  /*3210*/  @!P0 BRA `(.L_x_57) ;  /* 0x0000006400608947 */ /* 0x002fea0003800000 */
.L_x_56:
[----:B------:R-:W-:-:S04]  /*3220*/  UIADD3 UR7, UPT, UPT, UR5, 0x1, URZ ;  /* 0x0000000105077890 */ /* 0x000fc8000fffe0ff */
[----:B------:R-:W-:-:S04]  /*3230*/  UISETP.NE.AND UP0, UPT, UR7, 0x2, UPT ;  /* 0x000000020700788c */ /* 0x000fc8000bf05270 */
[----:B------:R-:W-:Y:S02]  /*3240*/  USEL UR8, URZ, 0x1, UP0 ;  /* 0x00000001ff087887 */ /* 0x000fe40008000000 */
[----:B------:R-:W-:-:S04]  /*3250*/  USEL UR7, UR7, URZ, UP0 ;  /* 0x000000ff07077287 */ /* 0x000fc80008000000 */
[----:B------:R-:W-:Y:S01]  /*3260*/  ULEA UR7, UR7, UR6, 0x3 ;  /* 0x0000000607077291 */ /* 0x000fe2000f8e18ff */
[----:B-1----:R-:W-:-:S04]  /*3270*/  LOP3.LUT R3, R12, UR8, RZ, 0x3c, !PT ;  /* 0x000000080c037c12 */ /* 0x002fc8000f8e3cff */
[----:B------:R-:W-:-:S04]  /*3280*/  SHF.L.U32 R0, R3, 0x1f, RZ ;  /* 0x0000001f03007819 */ /* 0x000fc800000006ff */
[----:B------:R-:W1:Y:S02]  /*3290*/  SYNCS.PHASECHK.TRANS64 P0, [UR7+0xc0], R0 ;  /* 0x0000c000ff0075a7 */ /* 0x000e640008001007 */
[----:B-1----:R-:W-:Y:S05]  /*32a0*/  @P0 EXIT ;  /* 0x000000000000094d */ /* 0x002fea0003800000 */
[----:B------:R-:W-:Y:S02]  /*32b0*/  SHF.L.U32 R3, R3, 0x1f, RZ ;  /* 0x0000001f03037819 */ /* 0x000fe400000006ff */
[----:B------:R-:W-:-:S07]  /*32c0*/  MOV R0, UR7 ;  /* 0x0000000700007c02 */ /* 0x000fce0008000f00 */
.L_x_58:
[----:B-1----:R1:W2:Y:S02]  /*32d0*/  SYNCS.PHASECHK.TRANS64.TRYWAIT P0, [R0+URZ+0xc0], R3 ;  /* 0x0000c003000075a7 */ /* 0x0022a400080011ff */
[----:B--2---:R-:W-:Y:S05]  /*32e0*/  @!P0 NANOSLEEP.SYNCS 0x989680 ;  /* 0x009896800000895d */ /* 0x004fea0003900000 */
[----:B------:R-:W2:Y:S02]  /*32f0*/  @!P0 SYNCS.PHASECHK.TRANS64 P0, [R0+URZ+0xc0], R3 ;  /* 0x0000c003000085a7 */ /* 0x000ea400080010ff */
[----:B--2---:R-:W-:Y:S05]  /*3300*/  @P0 EXIT ;  /* 0x000000000000094d */ /* 0x004fea0003800000 */
[----:B------:R-:W-:Y:S05]  /*3310*/  BRA `(.L_x_58) ;  /* 0xfffffffc00ec7947 */ /* 0x000fea000383ffff */
.L_x_51:
[----:B------:R-:W-:Y:S05]  /*3320*/  BRA.U UP4, `(.L_x_59) ;  /* 0x0000001104d87547 */ /* 0x000fea000b800000 */
[----:B------:R-:W-:Y:S01]  /*3330*/  UMOV UR4, 0x40 ;  /* 0x0000004000047882 */ /* 0x000fe20000000000 */
[----:B------:R-:W-:Y:S01]  /*3340*/  NOP ;  /* 0x0000000000007918 */ /* 0x000fe20000000000 */
[----:B------:R-:W-:Y:S01]  /*3350*/  ULEA UR5, UR46, UR4, 0x18 ;  /* 0x000000042e057291 */ /* 0x000fe2000f8ec0ff */
[----:B------:R-:W-:Y:S02]  /*3360*/  UMOV UR6, 0x400 ;  /* 0x0000040000067882 */ /* 0x000fe40000000000 */
[----:B------:R-:W-:-:S06]  /*3370*/  ULEA UR6, UR46, UR6, 0x18 ;  /* 0x000000062e067291 */ /* 0x000fcc000f8ec0ff */
[----:B------:R-:W1:Y:S02]  /*3380*/  LDS.U8 R0, [UR5+0x1c] ;  /* 0x00001c05ff007984 */ /* 0x000e640008000000 */
[----:B-1----:R-:W-:-:S13]  /*3390*/  ISETP.NE.AND P0, PT, R0, RZ, PT ;  /* 0x000000ff0000720c */ /* 0x002fda0003f05270 */
[----:B------:R-:W-:Y:S05]  /*33a0*/  @P0 BRA `(.L_x_60) ;  /* 0x0000000400080947 */ /* 0x000fea0003800000 */
[----:B------:R-:W-:Y:S02]  /*33b0*/  UISETP.NE.U32.AND UP1, UPT, UR45, 0x1, UPT ;  /* 0x000000012d00788c */ /* 0x000fe4000bf25070 */
[----:B------:R-:W-:-:S07]  /*33c0*/  UIADD3 UR7, UPT, UPT, UR5, 0x8, URZ ;  /* 0x0000000805077890 */ /* 0x000fce000fffe0ff */
[----:B------:R-:W-:Y:S05]  /*33d0*/  BRA.U !UP1, `(.L_x_61) ;  /* 0x00000001099c7547 */ /* 0x000fea000b800000 */
[----:B------:R-:W-:Y:S01]  /*33e0*/  ELECT P0, URZ, PT ;  /* 0x0000000000ff782f */ /* 0x000fe20003800000 */
[----:B------:R-:W-:-:S12]  /*33f0*/  BSSY B0, `(.L_x_61) ;  /* 0x0000025000007945 */ /* 0x000fd80003800000 */
[----:B------:R-:W-:Y:S05]  /*3400*/  @!P0 BRA `(.L_x_62) ;  /* 0x00000000008c8947 */ /* 0x000fea0003800000 */
[----:B------:R-:W-:-:S05]  /*3410*/  UMOV UR4, 0x10 ;  /* 0x0000001000047882 */ /* 0x000fca0000000000 */
[----:B------:R-:W-:Y:S04]  /*3420*/  DEPBAR.LE SB1, 0x36 ;  /* 0x00009d800000791a */ /* 0x000fe80000000000 */
[----:B------:R-:W1:Y:S02]  /*3430*/  UTCATOMSWS.2CTA.FIND_AND_SET.ALIGN UP0, UR4, UR4 ;  /* 0x00000004000475e3 */ /* 0x000e640008200800 */
[----:B-1----:R-:W-:Y:S01]  /*3440*/  MOV R11, UR4 ;  /* 0x00000004000b7c02 */ /* 0x002fe20008000f00 */
[----:B------:R-:W-:Y:S06]  /*3450*/  BRA.U UP0, `(.L_x_63) ;  /* 0x0000000100187547 */ /* 0x000fec000b800000 */
.L_x_64:
[----:B------:R-:W-:Y:S05]  /*3460*/  NANOSLEEP 0x64 ;  /* 0x000000640000795d */ /* 0x000fea0003800000 */
[----:B------:R-:W-:-:S05]  /*3470*/  UMOV UR4, 0x10 ;  /* 0x0000001000047882 */ /* 0x000fca0000000000 */
[----:B------:R-:W-:Y:S04]  /*3480*/  DEPBAR.LE SB1, 0x36 ;  /* 0x00009d800000791a */ /* 0x000fe80000000000 */
[----:B------:R-:W1:Y:S02]  /*3490*/  UTCATOMSWS.2CTA.FIND_AND_SET.ALIGN UP0, UR4, UR4 ;  /* 0x00000004000475e3 */ /* 0x000e640008200800 */
[----:B-1----:R-:W-:Y:S01]  /*34a0*/  MOV R11, UR4 ;  /* 0x00000004000b7c02 */ /* 0x002fe20008000f00 */
[----:B------:R-:W-:Y:S05]  /*34b0*/  BRA.U !UP0, `(.L_x_64) ;  /* 0xfffffffd08e87547 */ /* 0x000fea000b83ffff */
.L_x_63:
[----:B------:R-:W1:Y:S01]  /*34c0*/  LDS R7, [UR5+0x10] ;  /* 0x00001005ff077984 */ /* 0x000e620008000800 */
[----:B------:R-:W-:Y:S01]  /*34d0*/  IMAD.U32 R5, RZ, RZ, UR6 ;  /* 0x00000006ff057e24 */ /* 0x000fe2000f8e00ff */
[----:B------:R-:W-:-:S03]  /*34e0*/  MOV R4, UR47 ;  /* 0x0000002f00047c02 */ /* 0x000fc60008000f00 */
[----:B------:R-:W-:Y:S01]  /*34f0*/  VIADD R5, R5, 0x160 ;  /* 0x0000016005057836 */ /* 0x000fe20000000000 */
[----:B-1----:R-:W-:-:S04]  /*3500*/  SHF.L.U32 R7, R7, 0x1f, RZ ;  /* 0x0000001f07077819 */ /* 0x002fc800000006ff */
[----:B------:R-:W1:Y:S02]  /*3510*/  SYNCS.PHASECHK.TRANS64.TRYWAIT P0, [UR5+0x8], R7 ;  /* 0x00000807ff0075a7 */ /* 0x000e640008001105 */
[----:B-1----:R-:W-:Y:S05]  /*3520*/  @P0 BRA `(.L_x_65) ;  /* 0x0000000000080947 */ /* 0x002fea0003800000 */
[----:B------:R-:W1:Y:S02]  /*3530*/  SYNCS.PHASECHK.TRANS64.TRYWAIT P0, [UR5+0x8], R7 ;  /* 0x00000807ff0075a7 */ /* 0x000e640008001105 */
[----:B-1----:R-:W-:Y:S05]  /*3540*/  @!P0 BRA `(.L_x_66) ;  /* 0x0000006000ac8947 */ /* 0x002fea0003800000 */
.L_x_65:
[----:B-1----:R-:W-:Y:S01]  /*3550*/  HFMA2 R0, -RZ, RZ, 0, 5.9604644775390625e-08 ;  /* 0x00000001ff007431 */ /* 0x002fe200000001ff */
[----:B------:R-:W-:Y:S01]  /*3560*/  UPRMT UR4, UR47, 0x654, UR7 ;  /* 0x000006542f047896 */ /* 0x000fe20008000007 */
[----:B------:R-:W-:Y:S01]  /*3570*/  IMAD.MOV.U32 R8, RZ, RZ, 0xffff ;  /* 0x0000ffffff087424 */ /* 0x000fe200078e00ff */
[----:B------:R-:W-:Y:S01]  /*3580*/  PRMT R4, R4, 0x654, R5 ;  /* 0x0000065404047816 */ /* 0x000fe20000000005 */
[----:B------:R-:W-:Y:S02]  /*3590*/  IMAD.MOV.U32 R6, RZ, RZ, 0x4 ;  /* 0x00000004ff067424 */ /* 0x000fe400078e00ff */
[----:B------:R-:W-:Y:S01]  /*35a0*/  IMAD.SHL.U32 R9, R11, 0x20, RZ ;  /* 0x000000200b097824 */ /* 0x000fe200078e00ff */
[----:B------:R-:W-:Y:S02]  /*35b0*/  MOV R5, UR4 ;  /* 0x0000000400057c02 */ /* 0x000fe40008000f00 */
[-C--:B------:R-:W-:Y:S01]  /*35c0*/  SHF.L.U32 R8, R8, R11.reuse, RZ ;  /* 0x0000000b08087219 */ /* 0x080fe200000006ff */
[----:B------:R1:W-:Y:S01]  /*35d0*/  SYNCS.ARRIVE.TRANS64.RED RZ, [UR4], R6 ;  /* 0x00000006ffff79a7 */ /* 0x0003e20008000404 */
[----:B------:R-:W-:Y:S01]  /*35e0*/  SHF.L.U32 R7, R0, R11, RZ ;  /* 0x0000000b00077219 */ /* 0x000fe200000006ff */
[----:B------:R1:W-:Y:S04]  /*35f0*/  STS [UR6+0x160], R9 ;  /* 0x00016009ff007988 */ /* 0x0003e80008000806 */
[----:B------:R1:W-:Y:S04]  /*3600*/  STAS [R4.64], R11 ;  /* 0x0000000b04007dbd */ /* 0x0003e8000c0008ff */
[----:B------:R1:W-:Y:S04]  /*3610*/  ATOMS.OR RZ, [UR5+0x14], R8 ;  /* 0x00001408ffff798c */ /* 0x0003e8000b000005 */
[----:B------:R1:W-:Y:S04]  /*3620*/  ATOMS.OR RZ, [UR5+0x18], R7 ;  /* 0x00001807ffff798c */ /* 0x0003e8000b000005 */
[----:B------:R1:W-:Y:S02]  /*3630*/  ATOMS.XOR RZ, [UR5+0x10], R0 ;  /* 0x00001000ffff798c */ /* 0x0003e4000b800005 */
.L_x_62:
[----:B------:R-:W-:Y:S05]  /*3640*/  BSYNC B0 ;  /* 0x0000000000007941 */ /* 0x000fea0003800000 */
.L_x_61:
[----:B------:R-:W-:Y:S05]  /*3650*/  BRA.U UP1, `(.L_x_67) ;  /* 0x00000001016c7547 */ /* 0x000fea000b800000 */
[----:B------:R-:W-:-:S03]  /*3660*/  UMOV UR4, 0xffffffff ;  /* 0xffffffff00047882 */ /* 0x000fc60000000000 */
[----:B------:R-:W-:Y:S05]  /*3670*/  BRA.DIV UR4, `(.L_x_68) ;  /* 0x0000006204787947 */ /* 0x000fea000b800000 */
[----:B------:R-:W-:-:S13]  /*3680*/  ELECT P0, URZ, PT ;  /* 0x0000000000ff782f */ /* 0x000fda0003800000 */
.L_x_152:
[----:B------:R-:W-:Y:S05]  /*3690*/  @!P0 BRA `(.L_x_67) ;  /* 0x00000000005c8947 */ /* 0x000fea0003800000 */
[----:B-1----:R-:W1:Y:S02]  /*36a0*/  LDS R5, [UR5+0x10] ;  /* 0x00001005ff057984 */ /* 0x002e640008000800 */
[----:B-1----:R-:W-:-:S04]  /*36b0*/  SHF.L.U32 R5, R5, 0x1f, RZ ;  /* 0x0000001f05057819 */ /* 0x002fc800000006ff */
[----:B------:R-:W1:Y:S02]  /*36c0*/  SYNCS.PHASECHK.TRANS64.TRYWAIT P0, [UR5+0x8], R5 ;  /* 0x00000805ff0075a7 */ /* 0x000e640008001105 */
[----:B-1----:R-:W-:Y:S05]  /*36d0*/  @P0 BRA `(.L_x_69) ;  /* 0x0000000000080947 */ /* 0x002fea0003800000 */
[----:B------:R-:W1:Y:S02]  /*36e0*/  SYNCS.PHASECHK.TRANS64.TRYWAIT P0, [UR5+0x8], R5 ;  /* 0x00000805ff0075a7 */ /* 0x000e640008001105 */
[----:B-1----:R-:W-:Y:S05]  /*36f0*/  @!P0 BRA `(.L_x_70) ;  /* 0x00000060007c8947 */ /* 0x002fea0003800000 */
.L_x_69:
[----:B------:R-:W2:Y:S01]  /*3700*/  LDS R7, [UR6+0x160] ;  /* 0x00016006ff077984 */ /* 0x000ea20008000800 */
[----:B-1----:R-:W-:Y:S02]  /*3710*/  HFMA2 R0, -RZ, RZ, 0, 5.9604644775390625e-08 ;  /* 0x00000001ff007431 */ /* 0x002fe400000001ff */
[----:B------:R-:W-:Y:S01]  /*3720*/  IMAD.MOV.U32 R4, RZ, RZ, 0xffff ;  /* 0x0000ffffff047424 */ /* 0x000fe200078e00ff */
[----:B------:R-:W-:Y:S01]  /*3730*/  UPRMT UR4, UR47, 0x654, UR7 ;  /* 0x000006542f047896 */ /* 0x000fe20008000007 */
[----:B--2---:R-:W-:-:S03]  /*3740*/  IMAD.SHL.U32 R5, R7, 0x20, RZ ;  /* 0x0000002007057824 */ /* 0x004fc600078e00ff */
[-C--:B------:R-:W-:Y:S02]  /*3750*/  SHF.L.U32 R4, R4, R7.reuse, RZ ;  /* 0x0000000704047219 */ /* 0x080fe400000006ff */
[----:B------:R-:W-:Y:S01]  /*3760*/  SHF.L.U32 R7, R0, R7, RZ ;  /* 0x0000000700077219 */ /* 0x000fe200000006ff */
[----:B------:R2:W-:Y:S04]  /*3770*/  STS [UR6+0x160], R5 ;  /* 0x00016005ff007988 */ /* 0x0005e80008000806 */
[----:B------:R2:W-:Y:S04]  /*3780*/  ATOMS.OR RZ, [UR5+0x14], R4 ;  /* 0x00001404ffff798c */ /* 0x0005e8000b000005 */
[----:B------:R2:W-:Y:S01]  /*3790*/  ATOMS.OR RZ, [UR5+0x18], R7 ;  /* 0x00001807ffff798c */ /* 0x0005e2000b000005 */
[----:B------:R-:W-:Y:S03]  /*37a0*/  SYNCS.ARRIVE.TRANS64.RED.A1T0 RZ, [UR4], RZ ;  /* 0x000000ffffff79a7 */ /* 0x000fe60008100404 */
[----:B------:R2:W-:Y:S01]  /*37b0*/  ATOMS.XOR RZ, [UR5+0x10], R0 ;  /* 0x00001000ffff798c */ /* 0x0005e2000b800005 */
[----:B------:R-:W-:Y:S05]  /*37c0*/  BRA `(.L_x_67) ;  /* 0x0000000000107947 */ /* 0x000fea0003800000 */
.L_x_60:
[----:B------:R-:W-:Y:S02]  /*37d0*/  MOV R0, 0xffffffff ;  /* 0xffffffff00007802 */ /* 0x000fe40000000f00 */
[----:B------:R-:W-:-:S03]  /*37e0*/  MOV R4, 0x3810 ;  /* 0x0000381000047802 */ /* 0x000fc60000000f00 */
[----:B------:R1:W-:Y:S04]  /*37f0*/  STS [UR6+0x160], R0 ;  /* 0x00016000ff007988 */ /* 0x0003e80008000806 */
[----:B-1---5:R-:W-:Y:S05]  /*3800*/  CALL.REL.NOINC `($__internal_1_$__cuda_sm10x_tcgen05_guardrail_trap_phase_invalid_during_alloc) ;  /* 0x0000006400c47944 */ /* 0x022fea0003c00000 */
.L_x_67:
[----:B------:R-:W-:Y:S05]  /*3810*/  WARPSYNC.ALL ;  /* 0x0000000000007948 */ /* 0x000fea0003800000 */
[----:B------:R-:W3:Y:S01]  /*3820*/  S2UR UR4, SR_CgaCtaId ;  /* 0x00000000000479c3 */ /* 0x000ee20000008800 */
[----:B------:R-:W-:Y:S01]  /*3830*/  UMOV UR26, 0x400 ;  /* 0x00000400001a7882 */ /* 0x000fe20000000000 */
[----:B------:R-:W-:-:S06]  /*3840*/  NOP ;  /* 0x0000000000007918 */ /* 0x000fcc0000000000 */
[----:B------:R-:W-:Y:S06]  /*3850*/  BAR.ARV 0x6, 0xa0 ;  /* 0x0182800000007b1d */ /* 0x000fec0000002000 */
[----:B------:R-:W4:Y:S01]  /*3860*/  LDCU UR6, c[0x0][0x38c] ;  /* 0x00007180ff0677ac */ /* 0x000f220008000800 */
[----:B------:R-:W-:Y:S01]  /*3870*/  LOP3.LUT R3, R3, 0xffff, RZ, 0xc0, !PT ;  /* 0x0000ffff03037812 */ /* 0x000fe200078ec0ff */
[----:B-1----:R-:W-:Y:S01]  /*3880*/  IMAD.MOV.U32 R9, RZ, RZ, 0x1 ;  /* 0x00000001ff097424 */ /* 0x002fe200078e00ff */
[----:B------:R-:W-:Y:S01]  /*3890*/  LOP3.LUT R2, R2, 0xffff, RZ, 0xc0, !PT ;  /* 0x0000ffff02027812 */ /* 0x000fe200078ec0ff */
[----:B------:R-:W-:Y:S01]  /*38a0*/  IMAD.MOV.U32 R8, RZ, RZ, RZ ;  /* 0x000000ffff087224 */ /* 0x000fe200078e00ff */
[----:B------:R-:W-:Y:S01]  /*38b0*/  R2UR UR28, R3 ;  /* 0x00000000031c72ca */ /* 0x000fe200000e0000 */
[----:B------:R-:W-:Y:S01]  /*38c0*/  UMOV UR32, URZ ;  /* 0x000000ff00207c82 */ /* 0x000fe20008000000 */
[----:B------:R-:W-:-:S02]  /*38d0*/  R2UR UR42, R2 ;  /* 0x00000000022a72ca */ /* 0x000fc400000e0000 */
[----:B------:R-:W-:Y:S01]  /*38e0*/  CS2R R2, SRZ ;  /* 0x0000000000027805 */ /* 0x000fe2000001ff00 */
[----:B------:R-:W-:Y:S01]  /*38f0*/  UMOV UR23, URZ ;  /* 0x000000ff00177c82 */ /* 0x000fe20008000000 */
[----:B---3--:R-:W-:Y:S01]  /*3900*/  ULEA UR26, UR4, UR26, 0x18 ;  /* 0x0000001a041a7291 */ /* 0x008fe2000f8ec0ff */
[----:B------:R-:W-:Y:S01]  /*3910*/  UMOV UR22, URZ ;  /* 0x000000ff00167c82 */ /* 0x000fe20008000000 */
[----:B------:R-:W-:Y:S02]  /*3920*/  UISETP.NE.AND UP3, UPT, UR45, URZ, UPT ;  /* 0x000000ff2d00728c */ /* 0x000fe4000bf65270 */
[----:B------:R-:W-:Y:S02]  /*3930*/  UIADD3 UR5, UPT, UPT, UR26, 0x8400, URZ ;  /* 0x000084001a057890 */ /* 0x000fe4000fffe0ff */
[----:B------:R-:W-:-:S03]  /*3940*/  UIADD3 UR4, UPT, UPT, UR26, 0x28400, URZ ;  /* 0x000284001a047890 */ /* 0x000fc6000fffe0ff */
[----:B--2---:R-:W1:Y:S01]  /*3950*/  LDS R0, [UR26+0x160] ;  /* 0x0001601aff007984 */ /* 0x004e620008000800 */
[----:B----4-:R-:W-:Y:S02]  /*3960*/  UIADD3 UR6, UPT, UPT, UR6, 0x7f, URZ ;  /* 0x0000007f06067890 */ /* 0x010fe4000fffe0ff */
[----:B------:R-:W-:Y:S02]  /*3970*/  USHF.R.U32.HI UR5, URZ, 0x4, UR5 ;  /* 0x00000004ff057899 */ /* 0x000fe40008011605 */
[----:B------:R-:W-:Y:S02]  /*3980*/  USHF.R.S32.HI UR33, URZ, 0x1f, UR6 ;  /* 0x0000001fff217899 */ /* 0x000fe40008011406 */
[----:B------:R-:W-:Y:S02]  /*3990*/  USHF.R.U32.HI UR4, URZ, 0x4, UR4 ;  /* 0x00000004ff047899 */ /* 0x000fe40008011604 */
[----:B------:R-:W-:Y:S02]  /*39a0*/  ULEA.HI UR33, UR33, UR6, URZ, 0x7 ;  /* 0x0000000621217291 */ /* 0x000fe4000f8f38ff */
[----:B------:R-:W-:-:S02]  /*39b0*/  ULOP3.LUT UR5, UR5, 0x3fff, URZ, 0xc0, !UPT ;  /* 0x00003fff05057892 */ /* 0x000fc4000f8ec0ff */
[----:B------:R-:W-:Y:S02]  /*39c0*/  USHF.R.S32.HI UR33, URZ, 0x7, UR33 ;  /* 0x00000007ff217899 */ /* 0x000fe40008011421 */
[----:B------:R-:W-:Y:S02]  /*39d0*/  ULOP3.LUT UR30, UR4, 0x3fff, URZ, 0xc0, !UPT ;  /* 0x00003fff041e7892 */ /* 0x000fe4000f8ec0ff */
[----:B------:R-:W-:Y:S01]  /*39e0*/  UISETP.LT.AND UP0, UPT, UR33, 0x1, UPT ;  /* 0x000000012100788c */ /* 0x000fe2000bf01270 */
[----:B------:R-:W-:Y:S01]  /*39f0*/  UMOV UR40, 0x0 ;  /* 0x0000000000287882 */ /* 0x000fe20000000000 */
[----:B------:R-:W-:Y:S01]  /*3a00*/  UMOV UR41, 0x102004a0 ;  /* 0x102004a000297882 */ /* 0x000fe20000000000 */
[----:B------:R-:W-:Y:S02]  /*3a10*/  ULOP3.LUT UR29, UR5, 0x10000, URZ, 0xfc, !UPT ;  /* 0x00010000051d7892 */ /* 0x000fe4000f8efcff */
[----:B------:R-:W-:Y:S02]  /*3a20*/  ULOP3.LUT UR30, UR30, 0x10000, URZ, 0xfc, !UPT ;  /* 0x000100001e1e7892 */ /* 0x000fe4000f8efcff */
[----:B------:R-:W-:Y:S01]  /*3a30*/  USEL UR43, UR33, 0x1, !UP0 ;  /* 0x00000001212b7887 */ /* 0x000fe2000c000000 */
[----:B------:R-:W-:Y:S01]  /*3a40*/  UMOV UR38, 0x0 ;  /* 0x0000000000267882 */ /* 0x000fe20000000000 */
[----:B------:R-:W-:Y:S01]  /*3a50*/  UMOV UR39, 0x102004a0 ;  /* 0x102004a000277882 */ /* 0x000fe20000000000 */
[----:B------:R-:W-:Y:S01]  /*3a60*/  UMOV UR36, 0x0 ;  /* 0x0000000000247882 */ /* 0x000fe20000000000 */
[----:B------:R-:W-:Y:S01]  /*3a70*/  UMOV UR37, 0x102004a0 ;  /* 0x102004a000257882 */ /* 0x000fe20000000000 */
[----:B------:R-:W-:Y:S01]  /*3a80*/  UMOV UR34, 0x0 ;  /* 0x0000000000227882 */ /* 0x000fe20000000000 */
[----:B------:R-:W-:Y:S01]  /*3a90*/  UMOV UR35, 0x102004a0 ;  /* 0x102004a000237882 */ /* 0x000fe20000000000 */
[----:B-1----:R-:W-:-:S15]  /*3aa0*/  R2UR UR44, R0 ;  /* 0x00000000002c72ca */ /* 0x002fde00000e0000 */
.L_x_78:
[C---:B------:R-:W-:Y:S02]  /*3ab0*/  LEA R0, R8.reuse, UR26, 0x3 ;  /* 0x0000001a08007c11 */ /* 0x040fe4000f8e18ff */
[----:B------:R-:W-:Y:S02]  /*3ac0*/  SHF.L.U32 R5, R3, 0x1f, RZ ;  /* 0x0000001f03057819 */ /* 0x000fe400000006ff */
[----:B------:R-:W-:Y:S02]  /*3ad0*/  LEA R4, R8, UR26, 0x4 ;  /* 0x0000001a08047c11 */ /* 0x000fe4000f8e20ff */
[----:B------:R-:W1:Y:S02]  /*3ae0*/  SYNCS.PHASECHK.TRANS64.TRYWAIT P0, [R0+URZ+0xb0], R5 ;  /* 0x0000b005000075a7 */ /* 0x000e6400080011ff */
[----:B-1-3--:R-:W-:Y:S05]  /*3af0*/  @!P0 BRA `(.L_x_71) ;  /* 0x0000005c00948947 */ /* 0x00afea0003800000 */
.L_x_153:
[----:B-1----:R-:W1:Y:S01]  /*3b00*/  LDS.128 R4, [R4+0x140] ;  /* 0x0001400004047984 */ /* 0x002e620000000c00 */
[----:B------:R-:W-:Y:S02]  /*3b10*/  VIADD R0, R0, 0xc0 ;  /* 0x000000c000007836 */ /* 0x000fe40000000000 */
[----:B------:R-:W-:Y:S01]  /*3b20*/  VIADD R8, R8, 0x1 ;  /* 0x0000000108087836 */ /* 0x000fe20000000000 */
[----:B------:R-:W-:Y:S01]  /*3b30*/  @!PT LDS RZ, [RZ] ;  /* 0x00000000fffff984 */ /* 0x000fe20000000800 */
[----:B------:R-:W-:Y:S01]  /*3b40*/  @!PT LDS RZ, [RZ] ;  /* 0x00000000fffff984 */ /* 0x000fe20000000800 */
[----:B------:R-:W-:Y:S01]  /*3b50*/  @!PT LDS RZ, [RZ] ;  /* 0x00000000fffff984 */ /* 0x000fe20000000800 */
[----:B------:R-:W-:Y:S01]  /*3b60*/  @!PT LDS RZ, [RZ] ;  /* 0x00000000fffff984 */ /* 0x000fe20000000800 */
[----:B------:R2:W-:Y:S06]  /*3b70*/  MEMBAR.ALL.CTA ;  /* 0x0000000000007992 */ /* 0x0005ec0000008000 */
[----:B--2---:R-:W2:Y:S01]  /*3b80*/  FENCE.VIEW.ASYNC.S ;  /* 0x00000000000073c6 */ /* 0x004ea20000000000 */
[----:B------:R-:W-:-:S04]  /*3b90*/  PRMT R0, RZ, 0x654, R0 ;  /* 0x00000654ff007816 */ /* 0x000fc80000000000 */
[----:B--2---:R2:W-:Y:S01]  /*3ba0*/  SYNCS.ARRIVE.TRANS64.RED.A1T0 RZ, [R0+URZ], RZ ;  /* 0x000000ff00ff79a7 */ /* 0x0045e200081004ff */
[----:B-1----:R-:W-:Y:S01]  /*3bb0*/  LOP3.LUT P1, RZ, R6, 0x1, RZ, 0xc0, !PT ;  /* 0x0000000106ff7812 */ /* 0x002fe2000782c0ff */
[----:B--2---:R-:W-:-:S12]  /*3bc0*/  BRA.U UP3, `(.L_x_72) ;  /* 0x0000000503087547 */ /* 0x004fd8000b800000 */
[----:B------:R-:W1:Y:S01]  /*3bd0*/  LDCU UR4, c[0x0][0x38c] ;  /* 0x00007180ff0477ac */ /* 0x000e620008000800 */
[----:B------:R-:W-:Y:S02]  /*3be0*/  PLOP3.LUT P2, PT, PT, PT, PT, 0x80, 0x8 ;  /* 0x000000000008781c */ /* 0x000fe40003f4f070 */
[----:B------:R-:W-:Y:S01]  /*3bf0*/  SHF.L.U32 R5, R9, 0x1f, RZ ;  /* 0x0000001f09057819 */ /* 0x000fe200000006ff */
[----:B------:R-:W-:Y:S02]  /*3c00*/  ULEA UR31, UR32, UR26, 0x3 ;  /* 0x0000001a201f7291 */ /* 0x000fe4000f8e18ff */
[----:B------:R-:W-:Y:S02]  /*3c10*/  ULEA UR11, UR32, UR44, 0x7 ;  /* 0x0000002c200b7291 */ /* 0x000fe4000f8e38ff */
[----:B-1----:R-:W-:-:S06]  /*3c20*/  UISETP.GE.AND UP0, UPT, UR4, 0x1, UPT ;  /* 0x000000010400788c */ /* 0x002fcc000bf06270 */
[----:B------:R-:W-:-:S05]  /*3c30*/  PLOP3.LUT P0, PT, PT, PT, UP0, 0x80, 0x8 ;  /* 0x000000000008781c */ /* 0x000fca0003f0f008 */
[----:B------:R-:W-:-:S08]  /*3c40*/  @UP0 ULEA UR4, UR23, UR26, 0x3 ;  /* 0x0000001a17040291 */ /* 0x000fd0000f8e18ff */
[----:B------:R-:W-:-:S04]  /*3c50*/  @P0 SHF.L.U32 R0, R2, 0x1f, RZ ;  /* 0x0000001f02000819 */ /* 0x000fc800000006ff */
[----:B------:R1:W2:Y:S01]  /*3c60*/  @P0 SYNCS.PHASECHK.TRANS64.TRYWAIT P2, [UR4], R0 ;  /* 0x00000000ff0005a7 */ /* 0x0002a20008041104 */
[----:B------:R-:W3:Y:S02]  /*3c70*/  SYNCS.PHASECHK.TRANS64.TRYWAIT P0, [UR31+0xf0], R5 ;  /* 0x0000f005ff0075a7 */ /* 0x000ee4000800111f */
[----:B-123--:R-:W-:Y:S05]  /*3c80*/  @!P0 BRA `(.L_x_73) ;  /* 0x0000005c00448947 */ /* 0x00efea0003800000 */
.L_x_155:
[----:B------:R-:W-:Y:S01]  /*3c90*/  UMOV UR27, UR22 ;  /* 0x00000016001b7c82 */ /* 0x000fe20008000000 */
[----:B------:R-:W-:Y:S05]  /*3ca0*/  BRA.U !UP0, `(.L_x_74) ;  /* 0x0000000108c07547 */ /* 0x000fea000b800000 */
[----:B------:R-:W-:Y:S02]  /*3cb0*/  UIADD3 UR27, UPT, UPT, UR43, UR22, URZ ;  /* 0x000000162b1b7290 */ /* 0x000fe4000fffe0ff */
[----:B------:R-:W-:Y:S01]  /*3cc0*/  UPLOP3.LUT UP2, UPT, UPT, UPT, UPT, 0x40, 0x4 ;  /* 0x000000000004789c */ /* 0x000fe20003f4e870 */
[----:B------:R-:W-:Y:S01]  /*3cd0*/  UMOV UR24, UR33 ;  /* 0x0000002100187c82 */ /* 0x000fe20008000000 */
[----:B------:R-:W-:-:S09]  /*3ce0*/  UMOV UR10, UR23 ;  /* 0x00000017000a7c82 */ /* 0x000fd20008000000 */
.L_x_77:
[----:B--2---:R-:W-:Y:S01]  /*3cf0*/  ULEA UR5, UR10, UR26, 0x3 ;  /* 0x0000001a0a057291 */ /* 0x004fe2000f8e18ff */
[----:B---3--:R-:W-:Y:S11]  /*3d00*/  @P2 BRA `(.L_x_75) ;  /* 0x00000000000c2947 */ /* 0x008ff60003800000 */
[----:B-1----:R-:W-:Y:S04]  /*3d10*/  SHF.L.U32 R5, R2, 0x1f, RZ ;  /* 0x0000001f02057819 */ /* 0x002fe800000006ff */
[----:B------:R-:W1:Y:S02]  /*3d20*/  SYNCS.PHASECHK.TRANS64.TRYWAIT P0, [UR5], R5 ;  /* 0x00000005ff0075a7 */ /* 0x000e640008001105 */
[----:B-1----:R-:W-:Y:S05]  /*3d30*/  @!P0 BRA `(.L_x_76) ;  /* 0x0000005c00308947 */ /* 0x002fea0003800000 */
.L_x_75:
[----:B------:R-:W-:Y:S01]  /*3d40*/  UISETP.NE.AND UP0, UPT, UR24, 0x1, UPT ;  /* 0x000000011800788c */ /* 0x000fe2000bf05270 */
[----:B------:R-:W-:Y:S01]  /*3d50*/  PLOP3.LUT P2, PT, PT, PT, PT, 0x80, 0x8 ;  /* 0x000000000008781c */ /* 0x000fe20003f4f070 */
[----:B------:R-:W-:Y:S02]  /*3d60*/  UIADD3 UR4, UPT, UPT, UR10, 0x1, URZ ;  /* 0x000000010a047890 */ /* 0x000fe4000fffe0ff */
[----:B------:R-:W-:Y:S02]  /*3d70*/  UIADD3 UR25, UPT, UPT, UR5, 0x40, URZ ;  /* 0x0000004005197890 */ /* 0x000fe4000fffe0ff */
[----:B------:R-:W-:Y:S01]  /*3d80*/  UISETP.NE.AND UP1, UPT, UR4, 0x8, UPT ;  /* 0x000000080400788c */ /* 0x000fe2000bf25270 */
[----:B------:R-:W-:Y:S01]  /*3d90*/  PLOP3.LUT P0, PT, PT, PT, UP0, 0x80, 0x8 ;  /* 0x000000000008781c */ /* 0x000fe20003f0f008 */
[----:B------:R-:W-:Y:S02]  /*3da0*/  UIADD3 UR22, UPT, UPT, UR22, 0x1, URZ ;  /* 0x0000000116167890 */ /* 0x000fe4000fffe0ff */
[----:B------:R-:W-:Y:S02]  /*3db0*/  USEL UR6, URZ, 0x1, UP1 ;  /* 0x00000001ff067887 */ /* 0x000fe40008800000 */
[----:B------:R-:W-:Y:S02]  /*3dc0*/  USEL UR23, UR4, URZ, UP1 ;  /* 0x000000ff04177287 */ /* 0x000fe40008800000 */
[----:B------:R-:W-:Y:S02]  /*3dd0*/  UIADD3 UR24, UPT, UPT, UR24, -0x1, URZ ;  /* 0xffffffff18187890 */ /* 0x000fe4000fffe0ff */
[----:B------:R-:W-:Y:S01]  /*3de0*/  @UP0 ULEA UR4, UR23, UR26, 0x3 ;  /* 0x0000001a17040291 */ /* 0x000fe2000f8e18ff */
[----:B------:R-:W-:Y:S01]  /*3df0*/  LOP3.LUT R2, R2, UR6, RZ, 0x3c, !PT ;  /* 0x0000000602027c12 */ /* 0x000fe2000f8e3cff */
[----:B------:R-:W-:Y:S02]  /*3e00*/  ULEA UR6, UR10, UR30, 0x9 ;  /* 0x0000001e0a067291 */ /* 0x000fe4000f8e48ff */
[----:B------:R-:W-:Y:S01]  /*3e10*/  UISETP.NE.AND UP0, UPT, UR22, UR27, UPT ;  /* 0x0000001b1600728c */ /* 0x000fe2000bf05270 */
[----:B-1----:R-:W-:Y:S01]  /*3e20*/  @P0 SHF.L.U32 R0, R2, 0x1f, RZ ;  /* 0x0000001f02000819 */ /* 0x002fe200000006ff */
[----:B------:R-:W-:Y:S02]  /*3e30*/  UIADD3 UR20, UPT, UPT, UR6, 0x2, URZ ;  /* 0x0000000206147890 */ /* 0x000fe4000fffe0ff */
[----:B------:R-:W-:Y:S01]  /*3e40*/  UIADD3 UR16, UPT, UPT, UR6, 0x4, URZ ;  /* 0x0000000406107890 */ /* 0x000fe2000fffe0ff */
[----:B------:R2:W3:Y:S01]  /*3e50*/  @P0 SYNCS.PHASECHK.TRANS64.TRYWAIT P2, [UR4], R0 ;  /* 0x00000000ff0005a7 */ /* 0x0004e20008041104 */
[----:B------:R-:W-:Y:S02]  /*3e60*/  ULEA UR4, UR10, UR29, 0xa ;  /* 0x0000001d0a047291 */ /* 0x000fe4000f8e50ff */
[----:B------:R-:W-:Y:S02]  /*3e70*/  UIADD3 UR12, UPT, UPT, UR6, 0x6, URZ ;  /* 0x00000006060c7890 */ /* 0x000fe4000fffe0ff */
[----:B------:R-:W-:Y:S02]  /*3e80*/  UIADD3 UR18, UPT, UPT, UR4, 0x2, URZ ;  /* 0x0000000204127890 */ /* 0x000fe4000fffe0ff */
[----:B------:R-:W-:Y:S02]  /*3e90*/  UIADD3 UR14, UPT, UPT, UR4, 0x4, URZ ;  /* 0x00000004040e7890 */ /* 0x000fe4000fffe0ff */
[----:B------:R-:W-:Y:S01]  /*3ea0*/  UIADD3 UR8, UPT, UPT, UR4, 0x6, URZ ;  /* 0x0000000604087890 */ /* 0x000fe2000fffe0ff */
[----:B------:R-:W-:Y:S01]  /*3eb0*/  UMOV UR7, 0x40004040 ;  /* 0x4000404000077882 */ /* 0x000fe20000000000 */
[----:B------:R-:W-:Y:S01]  /*3ec0*/  UMOV UR5, 0x40004040 ;  /* 0x4000404000057882 */ /* 0x000fe20000000000 */
[----:B------:R-:W-:Y:S01]  /*3ed0*/  UMOV UR21, 0x40004040 ;  /* 0x4000404000157882 */ /* 0x000fe20000000000 */
[----:B------:R2:W-:Y:S01]  /*3ee0*/  UTCIMMA.2CTA gdesc[UR4], gdesc[UR6], tmem[UR11], tmem[UR40], idesc[UR41], UP2 ;  /* 0x00ff2806040075ea */ /* 0x0005e2000920010b */
[----:B------:R-:W-:Y:S01]  /*3ef0*/  UPLOP3.LUT UP2, UPT, UPT, UPT, UPT, 0x80, 0x8 ;  /* 0x000000000008789c */ /* 0x000fe20003f4f070 */
[----:B------:R-:W-:Y:S01]  /*3f00*/  UMOV UR19, 0x40004040 ;  /* 0x4000404000137882 */ /* 0x000fe20000000000 */
[----:B------:R-:W-:Y:S01]  /*3f10*/  UMOV UR17, 0x40004040 ;  /* 0x4000404000117882 */ /* 0x000fe20000000000 */
[----:B------:R2:W-:Y:S01]  /*3f20*/  UTCIMMA.2CTA gdesc[UR18], gdesc[UR20], tmem[UR11], tmem[UR38], idesc[UR39], UPT ;  /* 0x00ff2614120075ea */ /* 0x0005e2000ba0010b */
[----:B------:R-:W-:Y:S01]  /*3f30*/  UMOV UR15, 0x40004040 ;  /* 0x40004040000f7882 */ /* 0x000fe20000000000 */
[----:B------:R-:W-:Y:S01]  /*3f40*/  UMOV UR13, 0x40004040 ;  /* 0x40004040000d7882 */ /* 0x000fe20000000000 */
[----:B------:R-:W-:Y:S01]  /*3f50*/  UMOV UR9, 0x40004040 ;  /* 0x4000404000097882 */ /* 0x000fe20000000000 */
[----:B------:R2:W-:Y:S01]  /*3f60*/  UTCIMMA.2CTA gdesc[UR14], gdesc[UR16], tmem[UR11], tmem[UR36], idesc[UR37], UPT ;  /* 0x00ff24100e0075ea */ /* 0x0005e2000ba0010b */
[----:B------:R2:W-:Y:S01]  /*3f70*/  UTCIMMA.2CTA gdesc[UR8], gdesc[UR12], tmem[UR11], tmem[UR34], idesc[UR35], UPT ;  /* 0x00ff220c080075ea */ /* 0x0005e2000ba0010b */
[----:B------:R2:W-:Y:S01]  /*3f80*/  UTCBAR.2CTA.MULTICAST [UR25], URZ, UR28 ;  /* 0x000000ff190073e9 */ /* 0x0005e2000820081c */
[----:B------:R-:W-:Y:S01]  /*3f90*/  UMOV UR10, UR23 ;  /* 0x00000017000a7c82 */ /* 0x000fe20008000000 */
[----:B------:R-:W-:Y:S05]  /*3fa0*/  BRA.U UP0, `(.L_x_77) ;  /* 0xfffffffd00507547 */ /* 0x000fea000b83ffff */
.L_x_74:
[----:B--2---:R-:W-:Y:S01]  /*3fb0*/  UIADD3 UR4, UPT, UPT, UR31, 0xd0, URZ ;  /* 0x000000d01f047890 */ /* 0x004fe2000fffe0ff */
[----:B------:R-:W-:-:S08]  /*3fc0*/  UMOV UR22, UR27 ;  /* 0x0000001b00167c82 */ /* 0x000fd00008000000 */
[----:B------:R2:W-:Y:S01]  /*3fd0*/  UTCBAR.2CTA.MULTICAST [UR4], URZ, UR42 ;  /* 0x000000ff040073e9 */ /* 0x0005e2000820082a */
[----:B------:R-:W-:Y:S02]  /*3fe0*/  NOP ;  /* 0x0000000000007918 */ /* 0x000fe40000000000 */
.L_x_72:
[----:B--2---:R-:W-:Y:S01]  /*3ff0*/  UIADD3 UR4, UPT, UPT, UR32, 0x1, URZ ;  /* 0x0000000120047890 */ /* 0x004fe2000fffe0ff */
[----:B------:R-:W-:-:S03]  /*4000*/  ISETP.NE.AND P0, PT, R8, 0x2, PT ;  /* 0x000000020800780c */ /* 0x000fc60003f05270 */
[----:B------:R-:W-:Y:S01]  /*4010*/  UISETP.NE.AND UP0, UPT, UR4, 0x4, UPT ;  /* 0x000000040400788c */ /* 0x000fe2000bf05270 */
[----:B-1----:R-:W-:Y:S02]  /*4020*/  SEL R0, RZ, 0x1, P0 ;  /* 0x00000001ff007807 */ /* 0x002fe40000000000 */
[----:B------:R-:W-:Y:S01]  /*4030*/  SEL R8, R8, RZ, P0 ;  /* 0x000000ff08087207 */ /* 0x000fe20000000000 */
[----:B------:R-:W-:Y:S01]  /*4040*/  USEL UR5, URZ, 0x1, UP0 ;  /* 0x00000001ff057887 */ /* 0x000fe20008000000 */
[----:B------:R-:W-:Y:S01]  /*4050*/  LOP3.LUT R3, R3, R0, RZ, 0x3c, !PT ;  /* 0x0000000003037212 */ /* 0x000fe200078e3cff */
[----:B------:R-:W-:-:S04]  /*4060*/  USEL UR32, UR4, URZ, UP0 ;  /* 0x000000ff04207287 */ /* 0x000fc80008000000 */
[----:B------:R-:W-:Y:S01]  /*4070*/  LOP3.LUT R9, R9, UR5, RZ, 0x3c, !PT ;  /* 0x0000000509097c12 */ /* 0x000fe2000f8e3cff */
[----:B------:R-:W-:Y:S07]  /*4080*/  @P1 BRA `(.L_x_78) ;  /* 0xfffffff800881947 */ /* 0x000fee000383ffff */
[----:B------:R-:W1:Y:S01]  /*4090*/  S2UR UR8, SR_CgaCtaId ;  /* 0x00000000000879c3 */ /* 0x000e620000008800 */
[----:B------:R-:W-:Y:S01]  /*40a0*/  ELECT P0, URZ, PT ;  /* 0x0000000000ff782f */ /* 0x000fe20003800000 */
[----:B------:R-:W-:Y:S01]  /*40b0*/  HFMA2 R0, -RZ, RZ, 0, 5.9604644775390625e-08 ;  /* 0x00000001ff007431 */ /* 0x000fe200000001ff */
[----:B------:R-:W-:-:S05]  /*40c0*/  UMOV UR4, 0x40 ;  /* 0x0000004000047882 */ /* 0x000fca0000000000 */
[----:B------:R-:W-:Y:S01]  /*40d0*/  UVIRTCOUNT.DEALLOC.SMPOOL 0x80 ;  /* 0x000000800000784c */ /* 0x000fe20000000000 */
[----:B------:R-:W-:Y:S02]  /*40e0*/  UISETP.NE.AND UP1, UPT, UR45, URZ, UPT ;  /* 0x000000ff2d00728c */ /* 0x000fe4000bf25270 */
[----:B-1----:R-:W-:-:S09]  /*40f0*/  ULEA UR8, UR8, UR4, 0x18 ;  /* 0x0000000408087291 */ /* 0x002fd2000f8ec0ff */
[----:B------:R1:W-:Y:S01]  /*4100*/  @P0 STS.U8 [UR8+0x1c], R0 ;  /* 0x00001c00ff000988 */ /* 0x0003e20008000008 */
[----:B------:R-:W-:Y:S05]  /*4110*/  BRA.U UP1, `(.L_x_79) ;  /* 0x0000000101a07547 */ /* 0x000fea000b800000 */
[----:B------:R-:W-:Y:S01]  /*4120*/  UIADD3 UR7, UPT, UPT, UR26, 0xf0, URZ ;  /* 0x000000f01a077890 */ /* 0x000fe2000fffe0ff */
[----:B------:R-:W-:-:S03]  /*4130*/  SHF.L.U32 R3, R9, 0x1f, RZ ;  /* 0x0000001f09037819 */ /* 0x000fc600000006ff */
[----:B------:R-:W-:-:S09]  /*4140*/  ULEA UR4, UR32, UR7, 0x3 ;  /* 0x0000000720047291 */ /* 0x000fd2000f8e18ff */
[----:B------:R-:W2:Y:S02]  /*4150*/  SYNCS.PHASECHK.TRANS64.TRYWAIT P0, [UR4], R3 ;  /* 0x00000003ff0075a7 */ /* 0x000ea40008001104 */
[----:B--2---:R-:W-:Y:S05]  /*4160*/  @!P0 BRA `(.L_x_80) ;  /* 0x00000058003c8947 */ /* 0x004fea0003800000 */
.L_x_158:
        /* <DEDUP_REMOVED lines=9> */
.L_x_160:
        /* <DEDUP_REMOVED lines=9> */
.L_x_162:
[----:B------:R-:W-:-:S04]  /*4290*/  UIADD3 UR4, UPT, UPT, UR4, 0x1, URZ ;  /* 0x0000000104047890 */ /* 0x000fc8000fffe0ff */
[----:B------:R-:W-:-:S04]  /*42a0*/  UISETP.NE.AND UP0, UPT, UR4, 0x4, UPT ;  /* 0x000000040400788c */ /* 0x000fc8000bf05270 */
[----:B------:R-:W-:Y:S02]  /*42b0*/  USEL UR5, URZ, 0x1, UP0 ;  /* 0x00000001ff057887 */ /* 0x000fe40008000000 */
[----:B------:R-:W-:-:S04]  /*42c0*/  USEL UR4, UR4, URZ, UP0 ;  /* 0x000000ff04047287 */ /* 0x000fc80008000000 */
[----:B------:R-:W-:Y:S01]  /*42d0*/  ULEA UR4, UR4, UR7, 0x3 ;  /* 0x0000000704047291 */ /* 0x000fe2000f8e18ff */
[----:B-1----:R-:W-:-:S04]  /*42e0*/  LOP3.LUT R3, R2, UR5, RZ, 0x3c, !PT ;  /* 0x0000000502037c12 */ /* 0x002fc8000f8e3cff */
[----:B------:R-:W-:Y:S01]  /*42f0*/  SHF.L.U32 R3, R3, 0x1f, RZ ;  /* 0x0000001f03037819 */ /* 0x000fe200000006ff */
[----:B------:R-:W-:-:S04]  /*4300*/  IMAD.U32 R0, RZ, RZ, UR4 ;  /* 0x00000004ff007e24 */ /* 0x000fc8000f8e00ff */
[----:B------:R1:W2:Y:S03]  /*4310*/  SYNCS.PHASECHK.TRANS64.TRYWAIT P0, [R0+URZ], R3 ;  /* 0x00000003000075a7 */ /* 0x0002a600080011ff */
[----:B--2---:R-:W-:Y:S05]  /*4320*/  @!P0 NANOSLEEP.SYNCS 0x989680 ;  /* 0x009896800000895d */ /* 0x004fea0003900000 */
[----:B------:R-:W2:Y:S02]  /*4330*/  @!P0 SYNCS.PHASECHK.TRANS64 P0, [R0+URZ], R3 ;  /* 0x00000003000085a7 */ /* 0x000ea400080010ff */
[----:B--2---:R-:W-:Y:S05]  /*4340*/  @P0 BRA `(.L_x_83) ;  /* 0x0000000000200947 */ /* 0x004fea0003800000 */
.L_x_84:
[----:B--2---:R2:W4:Y:S02]  /*4350*/  SYNCS.PHASECHK.TRANS64.TRYWAIT P0, [R0+URZ], R3 ;  /* 0x00000003000075a7 */ /* 0x00452400080011ff */
[----:B----4-:R-:W-:Y:S05]  /*4360*/  @!P0 NANOSLEEP.SYNCS 0x989680 ;  /* 0x009896800000895d */ /* 0x010fea0003900000 */
[----:B------:R-:W4:Y:S02]  /*4370*/  @!P0 SYNCS.PHASECHK.TRANS64 P0, [R0+URZ], R3 ;  /* 0x00000003000085a7 */ /* 0x000f2400080010ff */
[----:B----4-:R-:W-:Y:S05]  /*4380*/  @!P0 BRA `(.L_x_84) ;  /* 0xfffffffc00f08947 */ /* 0x010fea000383ffff */
[----:B------:R-:W-:Y:S05]  /*4390*/  BRA `(.L_x_83) ;  /* 0x00000000000c7947 */ /* 0x000fea0003800000 */
.L_x_79:
[----:B------:R-:W-:-:S04]  /*43a0*/  UIADD3 UR4, UPT, UPT, UR26, 0x130, URZ ;  /* 0x000001301a047890 */ /* 0x000fc8000fffe0ff */
[----:B------:R-:W-:-:S09]  /*43b0*/  UPRMT UR4, UR47, 0x654, UR4 ;  /* 0x000006542f047896 */ /* 0x000fd20008000004 */
[----:B------:R-:W-:Y:S03]  /*43c0*/  SYNCS.ARRIVE.TRANS64.RED.A1T0 RZ, [UR4], RZ ;  /* 0x000000ffffff79a7 */ /* 0x000fe60008100404 */
.L_x_83:
[----:B-12---:R-:W-:Y:S01]  /*43d0*/  SHF.L.U32 R3, RZ, 0x1f, RZ ;  /* 0x0000001fff037819 */ /* 0x006fe200000006ff */
[----:B------:R-:W-:Y:S01]  /*43e0*/  UIADD3 UR4, UPT, UPT, UR26, 0x130, URZ ;  /* 0x000001301a047890 */ /* 0x000fe2000fffe0ff */
[----:B------:R-:W-:Y:S02]  /*43f0*/  PLOP3.LUT P0, PT, PT, PT, UP1, 0x80, 0x8 ;  /* 0x000000000008781c */ /* 0x000fe40003f0f018 */
[----:B------:R-:W1:Y:S02]  /*4400*/  SYNCS.PHASECHK.TRANS64.TRYWAIT P1, [UR26+0x130], R3 ;  /* 0x00013003ff0075a7 */ /* 0x000e64000802111a */
[----:B-1----:R-:W-:Y:S09]  /*4410*/  @!P1 BRA `(.L_x_85) ;  /* 0x0000005400d89947 */ /* 0x002ff20003800000 */
.L_x_164:
[----:B------:R-:W-:Y:S01]  /*4420*/  @!UP1 UPRMT UR4, UR47, 0x654, UR4 ;  /* 0x000006542f049896 */ /* 0x000fe20008000004 */
[----:B------:R-:W-:Y:S01]  /*4430*/  UMOV UR5, 0xffff ;  /* 0x0000ffff00057882 */ /* 0x000fe20000000000 */
[----:B------:R-:W-:-:S07]  /*4440*/  UMOV UR6, 0x1 ;  /* 0x0000000100067882 */ /* 0x000fce0000000000 */
[----:B------:R-:W-:Y:S01]  /*4450*/  @!P0 SYNCS.ARRIVE.TRANS64.RED.A1T0 RZ, [UR4], RZ ;  /* 0x000000ffffff89a7 */ /* 0x000fe20008100404 */
[----:B------:R-:W-:Y:S01]  /*4460*/  NOP ;  /* 0x0000000000007918 */ /* 0x000fe20000000000 */
[----:B-1----:R-:W1:Y:S01]  /*4470*/  LDS R0, [UR8+0x14] ;  /* 0x00001408ff007984 */ /* 0x002e620008000800 */
[----:B------:R-:W-:-:S04]  /*4480*/  ULOP3.LUT UR4, UR44, 0xffff, URZ, 0xc0, !UPT ;  /* 0x0000ffff2c047892 */ /* 0x000fc8000f8ec0ff */
[----:B------:R-:W-:-:S04]  /*4490*/  USHF.R.U32.HI UR4, URZ, 0x5, UR4 ;  /* 0x00000005ff047899 */ /* 0x000fc80008011604 */
[----:B------:R-:W-:Y:S02]  /*44a0*/  USHF.L.U32 UR5, UR5, UR4, URZ ;  /* 0x0000000405057299 */ /* 0x000fe400080006ff */
[----:B------:R-:W-:-:S04]  /*44b0*/  USHF.L.U32 UR4, UR6, UR4, URZ ;  /* 0x0000000406047299 */ /* 0x000fc800080006ff */
[----:B-1----:R-:W-:-:S04]  /*44c0*/  LOP3.LUT R0, R0, UR5, RZ, 0xc0, !PT ;  /* 0x0000000500007c12 */ /* 0x002fc8000f8ec0ff */
[----:B------:R-:W-:-:S13]  /*44d0*/  ISETP.NE.AND P0, PT, R0, UR5, PT ;  /* 0x0000000500007c0c */ /* 0x000fda000bf05270 */
[----:B------:R-:W-:Y:S05]  /*44e0*/  @P0 BRA `(.L_x_86) ;  /* 0x0000000000580947 */ /* 0x000fea0003800000 */
[----:B------:R-:W1:Y:S02]  /*44f0*/  LDS R0, [UR8+0x18] ;  /* 0x00001808ff007984 */ /* 0x000e640008000800 */
[----:B-1----:R-:W-:-:S04]  /*4500*/  LOP3.LUT R0, R0, UR4, RZ, 0xc0, !PT ;  /* 0x0000000400007c12 */ /* 0x002fc8000f8ec0ff */
[----:B------:R-:W-:-:S13]  /*4510*/  ISETP.NE.AND P0, PT, R0, UR4, PT ;  /* 0x0000000400007c0c */ /* 0x000fda000bf05270 */
[----:B------:R-:W-:Y:S05]  /*4520*/  @P0 BRA `(.L_x_87) ;  /* 0x00000000003c0947 */ /* 0x000fea0003800000 */
[----:B------:R-:W1:Y:S01]  /*4530*/  S2R R2, SR_LANEID ;  /* 0x0000000000027919 */ /* 0x000e620000000000 */
[----:B------:R-:W-:Y:S01]  /*4540*/  ULOP3.LUT UR5, URZ, UR5, URZ, 0x33, !UPT ;  /* 0x00000005ff057292 */ /* 0x000fe2000f8e33ff */
[----:B------:R-:W-:Y:S01]  /*4550*/  LOP3.LUT R4, RZ, UR4, RZ, 0x33, !PT ;  /* 0x00000004ff047c12 */ /* 0x000fe2000f8e33ff */
[----:B------:R-:W-:Y:S02]  /*4560*/  VOTEU.ANY UR4, UPT, PT ;  /* 0x0000000000047886 */ /* 0x000fe400038e0100 */
[----:B------:R-:W-:Y:S01]  /*4570*/  UFLO.U32 UR4, UR4 ;  /* 0x00000004000472bd */ /* 0x000fe200080e0000 */
[----:B------:R-:W2:Y:S01]  /*4580*/  REDUX UR6, R4 ;  /* 0x00000000040673c4 */ /* 0x000ea20000000000 */
[----:B------:R-:W-:-:S06]  /*4590*/  IMAD.U32 R0, RZ, RZ, UR5 ;  /* 0x00000005ff007e24 */ /* 0x000fcc000f8e00ff */
[----:B------:R4:W-:Y:S01]  /*45a0*/  UTCATOMSWS.AND URZ, UR5 ;  /* 0x0000000500ff79e3 */ /* 0x0009e20008000000 */
[----:B------:R-:W3:Y:S01]  /*45b0*/  REDUX UR7, R0 ;  /* 0x00000000000773c4 */ /* 0x000ee20000000000 */
[----:B-1----:R-:W-:Y:S01]  /*45c0*/  ISETP.EQ.U32.AND P0, PT, R2, UR4, PT ;  /* 0x0000000402007c0c */ /* 0x002fe2000bf02070 */
[----:B--2---:R-:W-:Y:S01]  /*45d0*/  IMAD.U32 R2, RZ, RZ, UR6 ;  /* 0x00000006ff027e24 */ /* 0x004fe2000f8e00ff */
[----:B---3--:R-:W-:-:S11]  /*45e0*/  MOV R3, UR7 ;  /* 0x0000000700037c02 */ /* 0x008fd60008000f00 */
[----:B------:R4:W-:Y:S04]  /*45f0*/  @P0 ATOMS.AND RZ, [UR8+0x14], R3 ;  /* 0x00001403ffff098c */ /* 0x0009e8000a800008 */
[----:B------:R4:W-:Y:S01]  /*4600*/  @P0 ATOMS.AND RZ, [UR8+0x18], R2 ;  /* 0x00001802ffff098c */ /* 0x0009e2000a800008 */
[----:B------:R-:W-:Y:S05]  /*4610*/  BRA `(.L_x_88) ;  /* 0x0000000000147947 */ /* 0x000fea0003800000 */
.L_x_87:
[----:B------:R-:W-:Y:S02]  /*4620*/  MOV R2, 0x4640 ;  /* 0x0000464000027802 */ /* 0x000fe40000000f00 */
[----:B---3-5:R-:W-:Y:S05]  /*4630*/  CALL.REL.NOINC `($__internal_0_$__cuda_sm10x_tcgen05_guardrail_trap_col_being_dealloced_not_returned_by_alloc) ;  /* 0x00000058002c7944 */ /* 0x028fea0003c00000 */
[----:B------:R-:W-:Y:S05]  /*4640*/  BRA `(.L_x_88) ;  /* 0x0000000000087947 */ /* 0x000fea0003800000 */
.L_x_86:
[----:B------:R-:W-:Y:S02]  /*4650*/  MOV R2, 0x4670 ;  /* 0x0000467000027802 */ /* 0x000fe40000000f00 */
[----:B---3-5:R-:W-:Y:S05]  /*4660*/  CALL.REL.NOINC `($__internal_2_$__cuda_sm10x_tcgen05_guardrail_trap_unallocated_columns_being_dealloced) ;  /* 0x0000005800387944 */ /* 0x028fea0003c00000 */
.L_x_88:
[----:B------:R-:W-:Y:S01]  /*4670*/  NOP ;  /* 0x0000000000007918 */ /* 0x000fe20000000000 */
[----:B----4-:R-:W-:Y:S05]  /*4680*/  EXIT ;  /* 0x000000000000794d */ /* 0x010fea0003800000 */
.L_x_59:
[----:B------:R-:W-:-:S09]  /*4690*/  UISETP.NE.OR UP0, UPT, UR18, 0x3, !UP3 ;  /* 0x000000031200788c */ /* 0x000fd2000df05670 */
[----:B------:R-:W-:Y:S05]  /*46a0*/  BRA.U UP0, `(.L_x_89) ;  /* 0x0000000d00807547 */ /* 0x000fea000b800000 */
[----:B------:R-:W1:Y:S01]  /*46b0*/  LDCU UR32, c[0x0][0x370] ;  /* 0x00006e00ff2077ac */ /* 0x000e620008000800 */
[----:B------:R-:W2:Y:S01]  /*46c0*/  LDC.64 R16, c[0x0][0x348] ;  /* 0x0000d200ff107b82 */ /* 0x000ea20000000a00 */
[----:B------:R-:W-:Y:S02]  /*46d0*/  HFMA2 R13, -RZ, RZ, 0, 0 ;  /* 0x00000000ff0d7431 */ /* 0x000fe400000001ff */
[----:B------:R-:W-:Y:S01]  /*46e0*/  IMAD.MOV.U32 R15, RZ, RZ, 0x1 ;  /* 0x00000001ff0f7424 */ /* 0x000fe200078e00ff */
[----:B------:R-:W1:Y:S01]  /*46f0*/  LDCU.128 UR28, c[0x0][0xb10] ;  /* 0x00016200ff1c77ac */ /* 0x000e620008000c00 */
[----:B------:R-:W-:Y:S01]  /*4700*/  IMAD.MOV.U32 R14, RZ, RZ, RZ ;  /* 0x000000ffff0e7224 */ /* 0x000fe200078e00ff */
[----:B------:R-:W-:Y:S01]  /*4710*/  MOV R7, 0x2000 ;  /* 0x0000200000077802 */ /* 0x000fe20000000f00 */
[----:B------:R-:W3:Y:S01]  /*4720*/  LDCU UR27, c[0x0][0x374] ;  /* 0x00006e80ff1b77ac */ /* 0x000ee20008000800 */
[----:B------:R-:W4:Y:S01]  /*4730*/  LDC.64 R2, c[0x0][0x888] ;  /* 0x00022200ff027b82 */ /* 0x000f220000000a00 */
[----:B------:R-:W3:Y:S01]  /*4740*/  LDCU UR15, c[0x0][0xb0c] ;  /* 0x00016180ff0f77ac */ /* 0x000ee20008000800 */
[----:B------:R-:W2:Y:S06]  /*4750*/  LDCU UR38, c[0x0][0xb20] ;  /* 0x00016400ff2677ac */ /* 0x000eac0008000800 */
[----:B------:R-:W4:Y:S01]  /*4760*/  LDC.64 R4, c[0x0][0x890] ;  /* 0x00022400ff047b82 */ /* 0x000f220000000a00 */
[----:B------:R-:W2:Y:S01]  /*4770*/  LDCU UR4, c[0x0][0xb30] ;  /* 0x00016600ff0477ac */ /* 0x000ea20008000800 */
[----:B------:R-:W-:Y:S01]  /*4780*/  UMOV UR21, 0x400 ;  /* 0x0000040000157882 */ /* 0x000fe20000000000 */
[----:B-1----:R-:W-:-:S02]  /*4790*/  UIMAD.WIDE.U32 UR6, UR32, UR28, URZ ;  /* 0x0000001c200672a5 */ /* 0x002fc4000f8e00ff */
[----:B---3--:R-:W-:Y:S02]  /*47a0*/  UIMAD.WIDE.U32 UR8, UR27, UR31, URZ ;  /* 0x0000001f1b0872a5 */ /* 0x008fe4000f8e00ff */
[----:B------:R-:W-:Y:S02]  /*47b0*/  ULEA UR21, UR46, UR21, 0x18 ;  /* 0x000000152e157291 */ /* 0x000fe4000f8ec0ff */
[----:B------:R-:W-:Y:S02]  /*47c0*/  UPLOP3.LUT UP3, UPT, UPT, UPT, UPT, 0x40, 0x4 ;  /* 0x000000000004789c */ /* 0x000fe40003f6e870 */
[----:B------:R-:W-:Y:S01]  /*47d0*/  UIADD3 UR33, UPT, UPT, UR21, 0x88, URZ ;  /* 0x0000008815217890 */ /* 0x000fe2000fffe0ff */
[----:B------:R-:W-:Y:S01]  /*47e0*/  UMOV UR6, UR7 ;  /* 0x0000000700067c82 */ /* 0x000fe20008000000 */
[----:B------:R-:W-:Y:S01]  /*47f0*/  UMOV UR34, UR9 ;  /* 0x0000000900227c82 */ /* 0x000fe20008000000 */
[----:B------:R-:W-:Y:S02]  /*4800*/  UISETP.GE.AND UP0, UPT, UR42, 0x1, UPT ;  /* 0x000000012a00788c */ /* 0x000fe4000bf06270 */
[----:B------:R-:W-:Y:S01]  /*4810*/  UISETP.NE.AND UP4, UPT, UR42, 0x1, UPT ;  /* 0x000000012a00788c */ /* 0x000fe2000bf85270 */
[----:B------:R-:W1:Y:S01]  /*4820*/  LDCU.64 UR22, c[0x0][0xb28] ;  /* 0x00016500ff1677ac */ /* 0x000e620008000a00 */
[----:B------:R-:W-:-:S02]  /*4830*/  UISETP.NE.AND UP6, UPT, UR15, 0x1, UPT ;  /* 0x000000010f00788c */ /* 0x000fc4000bfc5270 */
[----:B------:R-:W-:Y:S02]  /*4840*/  UISETP.NE.AND UP5, UPT, UR30, 0x1, UPT ;  /* 0x000000011e00788c */ /* 0x000fe4000bfa5270 */
[----:B------:R-:W-:Y:S02]  /*4850*/  UIADD3 UR17, UPT, UPT, UR21, 0x80, URZ ;  /* 0x0000008015117890 */ /* 0x000fe4000fffe0ff */
[----:B------:R-:W-:Y:S02]  /*4860*/  UPRMT UR33, UR46, 0x654, UR33 ;  /* 0x000006542e217896 */ /* 0x000fe40008000021 */
[----:B------:R-:W-:Y:S02]  /*4870*/  USHF.R.U32.HI UR35, URZ, UR29, UR6 ;  /* 0x0000001dff237299 */ /* 0x000fe40008011606 */
[----:B--2---:R-:W-:Y:S02]  /*4880*/  USHF.R.U32.HI UR34, URZ, UR38, UR34 ;  /* 0x00000026ff227299 */ /* 0x004fe40008011622 */
[----:B------:R-:W-:-:S11]  /*4890*/  UISETP.NE.AND UP2, UPT, UR4, 0x1, UPT ;  /* 0x000000010400788c */ /* 0x000fd6000bf45270 */
.L_x_98:
[C---:B------:R-:W-:Y:S02]  /*48a0*/  LEA R12, R14.reuse, UR21, 0x3 ;  /* 0x000000150e0c7c11 */ /* 0x040fe4000f8e18ff */
[----:B------:R-:W-:Y:S02]  /*48b0*/  SHF.L.U32 R9, R13, 0x1f, RZ ;  /* 0x0000001f0d097819 */ /* 0x000fe400000006ff */
[----:B------:R-:W-:Y:S02]  /*48c0*/  LEA R10, R14, UR21, 0x4 ;  /* 0x000000150e0a7c11 */ /* 0x000fe4000f8e20ff */
[----:B--2---:R-:W2:Y:S02]  /*48d0*/  SYNCS.PHASECHK.TRANS64.TRYWAIT P0, [R12+URZ+0xb0], R9 ;  /* 0x0000b0090c0075a7 */ /* 0x004ea400080011ff */
[----:B--2---:R-:W-:Y:S05]  /*48e0*/  @!P0 BRA `(.L_x_90) ;  /* 0x0000005000bc8947 */ /* 0x004fea0003800000 */
.L_x_165:
[----:B--2---:R-:W2:Y:S01]  /*48f0*/  LDS.128 R8, [R10+0x140] ;  /* 0x000140000a087984 */ /* 0x004ea20000000c00 */
[----:B------:R-:W-:Y:S01]  /*4900*/  UISETP.GE.AND UP0, UPT, UR42, 0x1, UPT ;  /* 0x000000012a00788c */ /* 0x000fe2000bf06270 */
[----:B------:R-:W-:Y:S01]  /*4910*/  @!PT LDS RZ, [RZ] ;  /* 0x00000000fffff984 */ /* 0x000fe20000000800 */
[----:B------:R-:W-:Y:S01]  /*4920*/  @!PT LDS RZ, [RZ] ;  /* 0x00000000fffff984 */ /* 0x000fe20000000800 */
[----:B------:R-:W-:Y:S01]  /*4930*/  @!PT LDS RZ, [RZ] ;  /* 0x00000000fffff984 */ /* 0x000fe20000000800 */
[----:B------:R-:W-:Y:S01]  /*4940*/  @!PT LDS RZ, [RZ] ;  /* 0x00000000fffff984 */ /* 0x000fe20000000800 */
[----:B------:R3:W-:Y:S06]  /*4950*/  MEMBAR.ALL.CTA ;  /* 0x0000000000007992 */ /* 0x0007ec0000008000 */
[----:B---3--:R-:W3:Y:S01]  /*4960*/  FENCE.VIEW.ASYNC.S ;  /* 0x00000000000073c6 */ /* 0x008ee20000000000 */
[----:B--2---:R-:W-:Y:S11]  /*4970*/  LOP3.LUT P0, RZ, R10, 0x1, RZ, 0xc0, !PT ;  /* 0x000000010aff7812 */ /* 0x004ff6000780c0ff */
[----:B------:R-:W-:Y:S02]  /*4980*/  @!UPT UIADD3 URZ, UPT, UPT, URZ, URZ, URZ ;  /* 0x000000fffffff290 */ /* 0x000fe4000fffe0ff */
[----:B---3--:R-:W-:Y:S01]  /*4990*/  VOTEU.ANY UP1, P0 ;  /* 0x0000000000ff7886 */ /* 0x008fe20000020100 */
[----:B------:R-:W-:Y:S11]  /*49a0*/  PLOP3.LUT P0, PT, PT, PT, UP1, 0x80, 0x8 ;  /* 0x000000000008781c */ /* 0x000ff60003f0f018 */
[----:B------:R-:W-:Y:S02]  /*49b0*/  @!UPT UIADD3 URZ, UPT, UPT, URZ, URZ, URZ ;  /* 0x000000fffffff290 */ /* 0x000fe4000fffe0ff */
[----:B------:R-:W-:Y:S02]  /*49c0*/  @P0 SHF.R.U32.HI R0, RZ, 0x10, R9 ;  /* 0x00000010ff000819 */ /* 0x000fe40000011609 */
[----:B------:R-:W-:Y:S02]  /*49d0*/  @P0 MOV R6, R8 ;  /* 0x0000000800060202 */ /* 0x000fe40000000f00 */
[----:B------:R-:W-:Y:S01]  /*49e0*/  @P0 R2UR UR4, R0 ;  /* 0x00000000000402ca */ /* 0x000fe200000e0000 */
[----:B------:R-:W-:Y:S01]  /*49f0*/  VIADD R0, R12, 0xc0 ;  /* 0x000000c00c007836 */ /* 0x000fe20000000000 */
[----:B------:R-:W-:Y:S02]  /*4a00*/  @P0 LOP3.LUT R8, R9, 0xffff, RZ, 0xc0, !PT ;  /* 0x0000ffff09080812 */ /* 0x000fe400078ec0ff */
[----:B------:R-:W-:Y:S02]  /*4a10*/  @P0 R2UR UR6, R6 ;  /* 0x00000000060602ca */ /* 0x000fe400000e0000 */
[----:B------:R-:W-:Y:S02]  /*4a20*/  PRMT R0, RZ, 0x654, R0 ;  /* 0x00000654ff007816 */ /* 0x000fe40000000000 */
[----:B------:R-:W-:Y:S02]  /*4a30*/  @P0 R2UR UR5, R8 ;  /* 0x00000000080502ca */ /* 0x000fe400000e0000 */
[----:B------:R2:W-:Y:S03]  /*4a40*/  SYNCS.ARRIVE.TRANS64.RED.A1T0 RZ, [R0+URZ], RZ ;  /* 0x000000ff00ff79a7 */ /* 0x0005e600081004ff */
[----:B------:R-:W-:Y:S04]  /*4a50*/  @UP1 UMOV UR26, UR4 ;  /* 0x00000004001a1c82 */ /* 0x000fe80008000000 */
[----:B------:R-:W-:Y:S04]  /*4a60*/  @UP1 UMOV UR14, UR6 ;  /* 0x00000006000e1c82 */ /* 0x000fe80008000000 */
[----:B------:R-:W-:Y:S01]  /*4a70*/  @UP1 UMOV UR13, UR5 ;  /* 0x00000005000d1c82 */ /* 0x000fe20008000000 */
[----:B------:R-:W-:Y:S05]  /*4a80*/  BRA.U !UP0, `(.L_x_91) ;  /* 0x0000000108a47547 */ /* 0x000fea000b800000 */
[----:B------:R-:W-:Y:S02]  /*4a90*/  UIMAD.WIDE.U32 UR8, UR13, UR31, URZ ;  /* 0x0000001f0d0872a5 */ /* 0x000fe4000f8e00ff */
[----:B------:R-:W-:Y:S02]  /*4aa0*/  UIMAD.WIDE.U32 UR10, UR14, UR28, URZ ;  /* 0x0000001c0e0a72a5 */ /* 0x000fe4000f8e00ff */
[----:B------:R-:W-:Y:S02]  /*4ab0*/  USEL UR4, UR27, UR34, !UP5 ;  /* 0x000000221b047287 */ /* 0x000fe4000e800000 */
[----:B------:R-:W-:Y:S02]  /*4ac0*/  USEL UR7, UR32, UR35, !UP6 ;  /* 0x0000002320077287 */ /* 0x000fe4000f000000 */
[----:B-1----:R-:W-:Y:S02]  /*4ad0*/  UIMAD.WIDE.U32 UR18, UR4, UR22, URZ ;  /* 0x00000016041272a5 */ /* 0x002fe4000f8e00ff */
[----:B------:R-:W-:Y:S01]  /*4ae0*/  UIMAD.WIDE.U32 UR24, UR7, UR22, URZ ;  /* 0x00000016071872a5 */ /* 0x000fe2000f8e00ff */
[----:B------:R-:W-:Y:S02]  /*4af0*/  UMOV UR5, UR9 ;  /* 0x0000000900057c82 */ /* 0x000fe40008000000 */
[----:B------:R-:W-:Y:S03]  /*4b00*/  USHF.R.U32.HI UR6, URZ, UR38, UR5 ;  /* 0x00000026ff067299 */ /* 0x000fe60008011605 */
[----:B------:R-:W-:Y:S01]  /*4b10*/  UMOV UR5, UR11 ;  /* 0x0000000b00057c82 */ /* 0x000fe20008000000 */
[----:B------:R-:W-:Y:S02]  /*4b20*/  USEL UR6, UR13, UR6, !UP5 ;  /* 0x000000060d067287 */ /* 0x000fe4000e800000 */
[----:B------:R-:W-:Y:S02]  /*4b30*/  USHF.R.U32.HI UR8, URZ, UR29, UR5 ;  /* 0x0000001dff087299 */ /* 0x000fe40008011605 */
[----:B------:R-:W-:Y:S01]  /*4b40*/  UIMAD.WIDE.U32 UR10, UR6, UR22, URZ ;  /* 0x00000016060a72a5 */ /* 0x000fe2000f8e00ff */
[----:B------:R-:W-:Y:S02]  /*4b50*/  UMOV UR5, UR19 ;  /* 0x0000001300057c82 */ /* 0x000fe40008000000 */
[----:B------:R-:W-:Y:S03]  /*4b60*/  @UP4 USHF.R.U32.HI UR4, URZ, UR23, UR5 ;  /* 0x00000017ff044299 */ /* 0x000fe60008011605 */
[----:B------:R-:W-:Y:S01]  /*4b70*/  UMOV UR5, UR25 ;  /* 0x0000001900057c82 */ /* 0x000fe20008000000 */
[----:B------:R-:W-:Y:S02]  /*4b80*/  UIMAD UR4, UR42, UR4, URZ ;  /* 0x000000042a0472a4 */ /* 0x000fe4000f8e02ff */
[----:B------:R-:W-:Y:S02]  /*4b90*/  @UP4 USHF.R.U32.HI UR7, URZ, UR23, UR5 ;  /* 0x00000017ff074299 */ /* 0x000fe40008011605 */
[----:B------:R-:W-:Y:S02]  /*4ba0*/  USEL UR5, UR14, UR8, !UP6 ;  /* 0x000000080e057287 */ /* 0x000fe4000f000000 */
[----:B------:R-:W-:Y:S02]  /*4bb0*/  UIMAD UR8, UR42, UR7, URZ ;  /* 0x000000072a0872a4 */ /* 0x000fe4000f8e02ff */
[----:B------:R-:W-:Y:S03]  /*4bc0*/  UISETP.GE.AND UP0, UPT, UR6, UR4, UPT ;  /* 0x000000040600728c */ /* 0x000fe6000bf06270 */
[----:B------:R-:W-:Y:S01]  /*4bd0*/  UMOV UR4, UR11 ;  /* 0x0000000b00047c82 */ /* 0x000fe20008000000 */
[----:B------:R-:W-:Y:S02]  /*4be0*/  UISETP.GE.OR UP0, UPT, UR5, UR8, UP0 ;  /* 0x000000080500728c */ /* 0x000fe40008706670 */
[----:B------:R-:W-:Y:S02]  /*4bf0*/  USHF.R.U32.HI UR4, URZ, UR23, UR4 ;  /* 0x00000017ff047299 */ /* 0x000fe40008011604 */
[----:B------:R-:W-:Y:S02]  /*4c00*/  UIMAD.WIDE.U32 UR8, UR5, UR22, URZ ;  /* 0x00000016050872a5 */ /* 0x000fe4000f8e00ff */
[----:B------:R-:W-:Y:S04]  /*4c10*/  USEL UR10, UR6, UR4, !UP4 ;  /* 0x00000004060a7287 */ /* 0x000fe8000e000000 */
[----:B------:R-:W-:Y:S01]  /*4c20*/  UIADD3 UR11, UPT, UPT, -UR10, URZ, URZ ;  /* 0x000000ff0a0b7290 */ /* 0x000fe2000fffe1ff */
[----:B------:R-:W-:Y:S02]  /*4c30*/  @!UP0 UMOV UR4, UR9 ;  /* 0x0000000900048c82 */ /* 0x000fe40008000000 */
[----:B------:R-:W-:Y:S02]  /*4c40*/  @!UP0 USHF.R.U32.HI UR4, URZ, UR23, UR4 ;  /* 0x00000017ff048299 */ /* 0x000fe40008011604 */
[----:B------:R-:W-:Y:S02]  /*4c50*/  UIMAD UR8, UR42, UR11, UR6 ;  /* 0x0000000b2a0872a4 */ /* 0x000fe4000f8e0206 */
[----:B------:R-:W-:Y:S04]  /*4c60*/  @!UP0 USEL UR4, UR5, UR4, !UP4 ;  /* 0x0000000405048287 */ /* 0x000fe8000e000000 */
[----:B------:R-:W-:Y:S02]  /*4c70*/  @!UP0 UIMAD UR8, UR7, UR8, UR4 ;  /* 0x00000008070882a4 */ /* 0x000fe4000f8e0204 */
[----:B------:R-:W-:Y:S02]  /*4c80*/  @!UP0 UIADD3 UR9, UPT, UPT, UR10, -UR4, URZ ;  /* 0x800000040a098290 */ /* 0x000fe4000fffe0ff */
[----:B------:R-:W-:Y:S02]  /*4c90*/  UIADD3 UR4, UPT, UPT, -UR5, URZ, URZ ;  /* 0x000000ff05047290 */ /* 0x000fe4000fffe1ff */
[----:B------:R-:W-:Y:S02]  /*4ca0*/  UIADD3 UR7, UPT, UPT, -UR6, URZ, URZ ;  /* 0x000000ff06077290 */ /* 0x000fe4000fffe1ff */
[----:B------:R-:W-:Y:S02]  /*4cb0*/  @!UP0 UIMAD UR6, UR9, UR42, UR5 ;  /* 0x0000002a090682a4 */ /* 0x000fe4000f8e0205 */
[----:B------:R-:W-:Y:S02]  /*4cc0*/  UIMAD UR14, UR15, UR4, UR14 ;  /* 0x000000040f0e72a4 */ /* 0x000fe4000f8e020e */
[----:B------:R-:W-:Y:S01]  /*4cd0*/  UIMAD UR13, UR30, UR7, UR13 ;  /* 0x000000071e0d72a4 */ /* 0x000fe2000f8e020d */
[----:B------:R-:W-:Y:S02]  /*4ce0*/  @!UP0 UMOV UR5, UR8 ;  /* 0x0000000800058c82 */ /* 0x000fe40008000000 */
[----:B------:R-:W-:Y:S02]  /*4cf0*/  UIMAD UR14, UR5, UR15, UR14 ;  /* 0x0000000f050e72a4 */ /* 0x000fe4000f8e020e */
[----:B------:R-:W-:Y:S11]  /*4d00*/  UIMAD UR13, UR6, UR30, UR13 ;  /* 0x0000001e060d72a4 */ /* 0x000ff6000f8e020d */
[----:B------:R-:W-:Y:S01]  /*4d10*/  @!UPT UIADD3 URZ, UPT, UPT, URZ, URZ, URZ ;  /* 0x000000fffffff290 */ /* 0x000fe2000fffe0ff */
.L_x_91:
[----:B------:R-:W3:Y:S01]  /*4d20*/  @!UP2 LDCU.128 UR8, c[0x0][0xb10] ;  /* 0x00016200ff08a7ac */ /* 0x000ee20008000c00 */
[C---:B----4-:R-:W-:Y:S02]  /*4d30*/  ISETP.NE.U32.AND P1, PT, R4.reuse, RZ, PT ;  /* 0x000000ff0400720c */ /* 0x050fe40003f25070 */
[----:B------:R-:W-:Y:S02]  /*4d40*/  ISETP.NE.U32.AND P0, PT, R4, RZ, PT ;  /* 0x000000ff0400720c */ /* 0x000fe40003f05070 */
[C---:B------:R-:W-:Y:S02]  /*4d50*/  ISETP.NE.AND.EX P1, PT, R5.reuse, RZ, PT, P1 ;  /* 0x000000ff0500720c */ /* 0x040fe40003f25310 */
[----:B------:R-:W-:Y:S01]  /*4d60*/  ISETP.NE.AND.EX P0, PT, R5, RZ, PT, P0 ;  /* 0x000000ff0500720c */ /* 0x000fe20003f05300 */
[----:B------:R-:W4:Y:S01]  /*4d70*/  @!UP2 LDCU UR5, c[0x0][0xb0c] ;  /* 0x00016180ff05a7ac */ /* 0x000f220008000800 */
[----:B------:R-:W-:Y:S01]  /*4d80*/  SHF.L.U32 R9, R15, 0x1f, RZ ;  /* 0x0000001f0f097819 */ /* 0x000fe200000006ff */
[----:B------:R-:W-:Y:S02]  /*4d90*/  USHF.L.U32 UR19, UR16, 0x7, URZ ;  /* 0x0000000710137899 */ /* 0x000fe400080006ff */
[----:B------:R-:W-:Y:S02]  /*4da0*/  USHF.L.U32 UR18, UR20, 0x7, URZ ;  /* 0x0000000714127899 */ /* 0x000fe400080006ff */
[----:B---3--:R-:W-:Y:S07]  /*4db0*/  UIMAD.WIDE.U32 UR6, UR14, UR8, URZ ;  /* 0x000000080e0672a5 */ /* 0x008fee000f8e00ff */
[----:B------:R-:W-:Y:S01]  /*4dc0*/  @!UP2 UMOV UR4, UR7 ;  /* 0x000000070004ac82 */ /* 0x000fe20008000000 */
[----:B----4-:R-:W-:Y:S02]  /*4dd0*/  @!UP2 UISETP.NE.AND UP0, UPT, UR5, 0x1, UPT ;  /* 0x000000010500a88c */ /* 0x010fe4000bf05270 */
[----:B------:R-:W-:Y:S02]  /*4de0*/  @!UP2 USHF.R.U32.HI UR4, URZ, UR9, UR4 ;  /* 0x00000009ff04a299 */ /* 0x000fe40008011604 */
[----:B------:R-:W-:Y:S02]  /*4df0*/  UIMAD.WIDE.U32 UR6, UR13, UR11, URZ ;  /* 0x0000000b0d0672a5 */ /* 0x000fe4000f8e00ff */
[----:B------:R-:W-:Y:S02]  /*4e00*/  @!UP2 USEL UR8, UR14, UR4, !UP0 ;  /* 0x000000040e08a287 */ /* 0x000fe4000c000000 */
[----:B------:R-:W-:Y:S03]  /*4e10*/  @!UP2 UISETP.NE.AND UP0, UPT, UR10, 0x1, UPT ;  /* 0x000000010a00a88c */ /* 0x000fe6000bf05270 */
[----:B------:R-:W-:Y:S02]  /*4e20*/  @!UP2 UMOV UR6, UR7 ;  /* 0x000000070006ac82 */ /* 0x000fe40008000000 */
[----:B------:R-:W3:Y:S02]  /*4e30*/  @!UP2 LDCU UR4, c[0x0][0xb20] ;  /* 0x00016400ff04a7ac */ /* 0x000ee40008000800 */
[----:B---3--:R-:W-:Y:S04]  /*4e40*/  @!UP2 USHF.R.U32.HI UR6, URZ, UR4, UR6 ;  /* 0x00000004ff06a299 */ /* 0x008fe80008011606 */
[----:B------:R-:W-:Y:S04]  /*4e50*/  @!UP2 USEL UR6, UR13, UR6, !UP0 ;  /* 0x000000060d06a287 */ /* 0x000fe8000c000000 */
[----:B------:R-:W-:Y:S02]  /*4e60*/  @!UP2 UIADD3 UR4, UPT, UPT, -UR8, UR6, URZ ;  /* 0x000000060804a290 */ /* 0x000fe4000fffe1ff */
[----:B------:R-:W-:Y:S02]  /*4e70*/  @!UP2 UIADD3 UR6, UPT, UPT, UR8, -UR6, URZ ;  /* 0x800000060806a290 */ /* 0x000fe4000fffe0ff */
[----:B------:R-:W-:Y:S02]  /*4e80*/  @!UP2 UIMAD UR14, UR4, UR5, UR14 ;  /* 0x00000005040ea2a4 */ /* 0x000fe4000f8e020e */
[----:B------:R-:W-:Y:S01]  /*4e90*/  @!UP2 UIMAD UR13, UR6, UR10, UR13 ;  /* 0x0000000a060da2a4 */ /* 0x000fe2000f8e020d */
[----:B------:R-:W-:Y:S11]  /*4ea0*/  BRA.U UP3, `(.L_x_92) ;  /* 0x0000000103107547 */ /* 0x000ff6000b800000 */
[----:B--2---:R-:W-:Y:S04]  /*4eb0*/  MOV R0, UR37 ;  /* 0x0000002500007c02 */ /* 0x004fe80008000f00 */
[----:B------:R-:W-:Y:S04]  /*4ec0*/  SHF.L.U32 R11, R0, 0x1f, RZ ;  /* 0x0000001f000b7819 */ /* 0x000fe800000006ff */
[----:B------:R-:W2:Y:S02]  /*4ed0*/  SYNCS.PHASECHK.TRANS64.TRYWAIT P2, [UR21+0xa8], R11 ;  /* 0x0000a80bff0075a7 */ /* 0x000ea40008041115 */
[----:B--2---:R-:W-:Y:S05]  /*4ee0*/  @!P2 BRA `(.L_x_93) ;  /* 0x0000004c0050a947 */ /* 0x004fea0003800000 */
.L_x_92:
[----:B------:R-:W-:Y:S05]  /*4ef0*/  @!P1 BRA `(.L_x_94) ;  /* 0x0000000000309947 */ /* 0x000fea0003800000 */
[----:B------:R-:W-:Y:S01]  /*4f00*/  ISETP.NE.U32.AND P1, PT, R2, RZ, PT ;  /* 0x000000ff0200720c */ /* 0x000fe20003f25070 */
[----:B------:R-:W3:Y:S01]  /*4f10*/  LDCU.64 UR4, c[0x0][0x358] ;  /* 0x00006b00ff0477ac */ /* 0x000ee20008000a00 */
[----:B------:R-:W-:Y:S02]  /*4f20*/  IMAD.MOV.U32 R140, RZ, RZ, 0x1 ;  /* 0x00000001ff8c7424 */ /* 0x000fe400078e00ff */
[----:B------:R-:W-:Y:S11]  /*4f30*/  ISETP.NE.AND.EX P1, PT, R3, RZ, PT, P1 ;  /* 0x000000ff0300720c */ /* 0x000ff60003f25310 */
[----:B------:R-:W-:Y:S02]  /*4f40*/  @!UPT UIADD3 URZ, UPT, UPT, URZ, URZ, URZ ;  /* 0x000000fffffff290 */ /* 0x000fe4000fffe0ff */
[----:B--2---:R-:W2:Y:S01]  /*4f50*/  @P1 LDC.64 R10, c[0x0][0x888] ;  /* 0x00022200ff0a1b82 */ /* 0x004ea20000000a00 */
[----:B------:R-:W-:Y:S04]  /*4f60*/  @P1 IMAD R0, R4, UR36, RZ ;  /* 0x0000002404001c24 */ /* 0x000fe8000f8e02ff */
[----:B--2---:R-:W-:Y:S04]  /*4f70*/  @P1 IMAD.WIDE R10, R0, 0x4, R10 ;  /* 0x00000004000a1825 */ /* 0x004fe800078e020a */
[----:B------:R-:W-:Y:S01]  /*4f80*/  HFMA2 R0, -RZ, RZ, 0, 5.9604644775390625e-08 ;  /* 0x00000001ff007431 */ /* 0x000fe200000001ff */
[----:B---3-5:R3:W5:Y:S04]  /*4f90*/  @P1 LDG.E R72, desc[UR4][R10.64] ;  /* 0x000000040a481981 */ /* 0x028768000c1e1900 */
[----:B------:R-:W-:Y:S01]  /*4fa0*/  @!P1 PRMT R140, R0, 0x7610, R140 ;  /* 0x00007610008c9816 */ /* 0x000fe2000000008c */
[----:B---3--:R-:W4:Y:S06]  /*4fb0*/  @!P1 LDC R72, c[0x0][0x880] ;  /* 0x00022000ff489b82 */ /* 0x008f2c0000000800 */
.L_x_94:
[----:B----45:R-:W-:Y:S01]  /*4fc0*/  @!P0 ISETP.EQ.AND P1, PT, R72, RZ, PT ;  /* 0x000000ff4800820c */ /* 0x030fe20003f22270 */
[----:B------:R-:W-:Y:S01]  /*4fd0*/  @!UPT UIADD3 URZ, UPT, UPT, URZ, URZ, URZ ;  /* 0x000000fffffff290 */ /* 0x000fe2000fffe0ff */
[----:B------:R-:W-:Y:S11]  /*4fe0*/  @!P0 BRA `(.L_x_95) ;  /* 0x0000000000188947 */ /* 0x000ff60003800000 */
[----:B------:R-:W-:Y:S02]  /*4ff0*/  LOP3.LUT P0, RZ, R140, 0xff, RZ, 0xc0, !PT ;  /* 0x000000ff8cff7812 */ /* 0x000fe4000780c0ff */
[----:B------:R-:W-:Y:S04]  /*5000*/  ISETP.NE.U32.AND P1, PT, R2, RZ, PT ;  /* 0x000000ff0200720c */ /* 0x000fe80003f25070 */
[----:B------:R-:W-:Y:S04]  /*5010*/  ISETP.NE.AND.EX P1, PT, R3, RZ, PT, P1 ;  /* 0x000000ff0300720c */ /* 0x000fe80003f25310 */
[----:B------:R-:W-:Y:S03]  /*5020*/  PLOP3.LUT P1, PT, P1, PT, PT, 0x8, 0x80 ;  /* 0x000000000080781c */ /* 0x000fe60000f2e170 */
[----:B------:R-:W-:Y:S11]  /*5030*/  @P0 ISETP.EQ.AND P1, PT, R72, RZ, PT ;  /* 0x000000ff4800020c */ /* 0x000ff60003f22270 */
[----:B------:R-:W-:Y:S02]  /*5040*/  @!UPT UIADD3 URZ, UPT, UPT, URZ, URZ, URZ ;  /* 0x000000fffffff290 */ /* 0x000fe4000fffe0ff */
.L_x_95:
[----:B------:R-:W3:Y:S01]  /*5050*/  SYNCS.PHASECHK.TRANS64.TRYWAIT P2, [UR21+0x90], R9 ;  /* 0x00009009ff0075a7 */ /* 0x000ee20008041115 */
[----:B------:R-:W-:Y:S04]  /*5060*/  ELECT P0, URZ, PT ;  /* 0x0000000000ff782f */ /* 0x000fe80003800000 */
[----:B------:R-:W-:Y:S11]  /*5070*/  PLOP3.LUT P1, PT, P1, P0, PT, 0xf2, 0x2f ;  /* 0x00000000002f781c */ /* 0x000ff60000f21e72 */
[----:B------:R-:W-:Y:S02]  /*5080*/  @!UPT UIADD3 URZ, UPT, UPT, URZ, URZ, URZ ;  /* 0x000000fffffff290 */ /* 0x000fe4000fffe0ff */
[----:B------:R-:W-:Y:S05]  /*5090*/  @!P1 IADD3 R8, P0, PT, R16, 0x580, RZ ;  /* 0x0000058010089810 */ /* 0x000fea0007f1e0ff */
[----:B------:R-:W-:Y:S01]  /*50a0*/  @!P1 IMAD.X R6, RZ, RZ, R17, P0 ;  /* 0x000000ffff069224 */ /* 0x000fe200000e0611 */
[----:B---3--:R-:W-:Y:S07]  /*50b0*/  @!P2 BRA `(.L_x_96) ;  /* 0x0000004800f4a947 */ /* 0x008fee0003800000 */
.L_x_168:
[----:B------:R-:W-:Y:S01]  /*50c0*/  @!P1 R2UR UR5, R8 ;  /* 0x00000000080592ca */ /* 0x000fe200000e0000 */
[----:B------:R-:W-:Y:S01]  /*50d0*/  VOTEU.ALL UP0, P1 ;  /* 0x0000000000ff7886 */ /* 0x000fe20000800000 */
[----:B------:R-:W-:Y:S01]  /*50e0*/  @!P1 R2UR UR4, R6 ;  /* 0x00000000060492ca */ /* 0x000fe200000e0000 */
[----:B--2---:R-:W-:Y:S01]  /*50f0*/  @!P1 IMAD.MOV.U32 R0, RZ, RZ, 0x2000 ;  /* 0x00002000ff009424 */ /* 0x004fe200078e00ff */
[----:B------:R-:W-:Y:S01]  /*5100*/  UMOV UR8, 0x0 ;  /* 0x0000000000087882 */ /* 0x000fe20000000000 */
[----:B------:R-:W-:Y:S01]  /*5110*/  UMOV UR9, 0x10000000 ;  /* 0x1000000000097882 */ /* 0x000fe20000000000 */
[----:B------:R-:W-:Y:S01]  /*5120*/  @!UP0 UIADD3 UR16, UPT, UPT, UR21, 0x200, URZ ;  /* 0x0000020015108890 */ /* 0x000fe2000fffe0ff */
[----:B------:R-:W-:Y:S01]  /*5130*/  VIADD R14, R14, 0x1 ;  /* 0x000000010e0e7836 */ /* 0x000fe20000000000 */
[----:B------:R-:W-:Y:S01]  /*5140*/  VOTEU.ALL UP0, P1 ;  /* 0x0000000000ff7886 */ /* 0x000fe20000800000 */
[----:B------:R-:W-:Y:S01]  /*5150*/  UMOV UR20, UR36 ;  /* 0x0000002400147c82 */ /* 0x000fe20008000000 */
[----:B------:R-:W-:Y:S03]  /*5160*/  UPRMT UR6, UR46, 0x654, UR17 ;  /* 0x000006542e067896 */ /* 0x000fe60008000011 */
[----:B------:R-:W-:Y:S02]  /*5170*/  IMAD.U32 R10, RZ, RZ, UR5 ;  /* 0x00000005ff0a7e24 */ /* 0x000fe4000f8e00ff */
[----:B------:R-:W-:Y:S03]  /*5180*/  IMAD.U32 R11, RZ, RZ, UR4 ;  /* 0x00000004ff0b7e24 */ /* 0x000fe6000f8e00ff */
[----:B------:R-:W-:Y:S02]  /*5190*/  @!P1 R2UR UR4, R10 ;  /* 0x000000000a0492ca */ /* 0x000fe400000e0000 */
[----:B------:R-:W-:Y:S11]  /*51a0*/  @!P1 R2UR UR5, R11 ;  /* 0x000000000b0592ca */ /* 0x000ff600000e0000 */
[----:B------:R-:W-:Y:S02]  /*51b0*/  @!UPT UIADD3 URZ, UPT, UPT, URZ, URZ, URZ ;  /* 0x000000fffffff290 */ /* 0x000fe4000fffe0ff */
[----:B------:R2:W-:Y:S01]  /*51c0*/  @!UP0 UTMALDG.3D [UR16], [UR4], desc[UR8] ;  /* 0x00000810040085b4 */ /* 0x0005e20008011000 */
[----:B------:R2:W-:Y:S01]  /*51d0*/  @!P1 SYNCS.ARRIVE.TRANS64.RED.A0TR RZ, [UR21+0x80], R0 ;  /* 0x00008000ffff99a7 */ /* 0x0005e20008300415 */
[----:B------:R-:W-:Y:S01]  /*51e0*/  SYNCS.ARRIVE.TRANS64.RED.A1T0 RZ, [UR6], RZ ;  /* 0x000000ffffff79a7 */ /* 0x000fe20008100406 */
[----:B------:R-:W3:Y:S02]  /*51f0*/  SYNCS.PHASECHK.TRANS64.TRYWAIT P0, [UR21+0x98], R9 ;  /* 0x00009809ff0075a7 */ /* 0x000ee40008001115 */
[----:B--23--:R-:W-:Y:S05]  /*5200*/  @!P0 BRA `(.L_x_97) ;  /* 0x0000004800b88947 */ /* 0x00cfea0003800000 */
.L_x_170:
[----:B------:R-:W-:Y:S01]  /*5210*/  @!P1 IADD3 R6, P0, PT, R16, 0x580, RZ ;  /* 0x0000058010069810 */ /* 0x000fe20007f1e0ff */
[----:B------:R-:W-:Y:S01]  /*5220*/  VOTEU.ALL UP0, P1 ;  /* 0x0000000000ff7886 */ /* 0x000fe20000800000 */
[----:B------:R-:W-:Y:S01]  /*5230*/  UMOV UR6, 0x0 ;  /* 0x0000000000067882 */ /* 0x000fe20000000000 */
[----:B------:R-:W-:Y:S01]  /*5240*/  UMOV UR7, 0x10000000 ;  /* 0x1000000000077882 */ /* 0x000fe20000000000 */
[----:B------:R-:W-:Y:S01]  /*5250*/  @!P1 R2UR UR5, R6 ;  /* 0x00000000060592ca */ /* 0x000fe200000e0000 */
[----:B--2---:R-:W-:Y:S01]  /*5260*/  @!P1 IMAD.X R0, RZ, RZ, R17, P0 ;  /* 0x000000ffff009224 */ /* 0x004fe200000e0611 */
[----:B------:R-:W-:Y:S01]  /*5270*/  @!UP0 UIADD3 UR10, UPT, UPT, UR18, 0x40, URZ ;  /* 0x00000040120a8890 */ /* 0x000fe2000fffe0ff */
[----:B------:R-:W-:Y:S01]  /*5280*/  R2UR UR16, R142 ;  /* 0x000000008e1072ca */ /* 0x000fe200000e0000 */
[----:B------:R-:W-:Y:S01]  /*5290*/  @!UP0 UIADD3 UR8, UPT, UPT, UR21, 0x2200, URZ ;  /* 0x0000220015088890 */ /* 0x000fe2000fffe0ff */
[----:B------:R-:W-:Y:S01]  /*52a0*/  ISETP.NE.AND P0, PT, R14, 0x2, PT ;  /* 0x000000020e00780c */ /* 0x000fe20003f05270 */
[----:B------:R-:W-:Y:S01]  /*52b0*/  @!UP0 UIADD3 UR9, UPT, UPT, UR21, 0x88, URZ ;  /* 0x0000008815098890 */ /* 0x000fe2000fffe0ff */
[----:B------:R-:W-:Y:S01]  /*52c0*/  @!P1 R2UR UR4, R0 ;  /* 0x00000000000492ca */ /* 0x000fe200000e0000 */
[----:B------:R-:W-:Y:S01]  /*52d0*/  VOTEU.ALL UP0, P1 ;  /* 0x0000000000ff7886 */ /* 0x000fe20000800000 */
[----:B------:R-:W-:Y:S01]  /*52e0*/  UMOV UR11, UR19 ;  /* 0x00000013000b7c82 */ /* 0x000fe20008000000 */
[----:B------:R-:W-:Y:S01]  /*52f0*/  UMOV UR12, UR36 ;  /* 0x00000024000c7c82 */ /* 0x000fe20008000000 */
[----:B------:R-:W-:Y:S01]  /*5300*/  SEL R0, RZ, 0x1, P0 ;  /* 0x00000001ff007807 */ /* 0x000fe20000000000 */
[----:B------:R-:W-:Y:S01]  /*5310*/  UIADD3 UR20, UPT, UPT, UR13, UR63, URZ ;  /* 0x0000003f0d147290 */ /* 0x000fe2000fffe0ff */
[----:B------:R-:W-:Y:S01]  /*5320*/  IMAD.U32 R8, RZ, RZ, UR5 ;  /* 0x00000005ff087e24 */ /* 0x000fe2000f8e00ff */
[----:B------:R-:W-:Y:S01]  /*5330*/  LOP3.LUT R15, R15, 0x1, RZ, 0x3c, !PT ;  /* 0x000000010f0f7812 */ /* 0x000fe200078e3cff */
[----:B------:R-:W-:Y:S01]  /*5340*/  UPLOP3.LUT UP3, UPT, UPT, UPT, UPT, 0x80, 0x8 ;  /* 0x000000000008789c */ /* 0x000fe20003f6f070 */
[----:B------:R-:W-:Y:S01]  /*5350*/  LOP3.LUT R13, R13, R0, RZ, 0x3c, !PT ;  /* 0x000000000d0d7212 */ /* 0x000fe200078e3cff */
[----:B------:R-:W-:Y:S01]  /*5360*/  UIADD3 UR16, UPT, UPT, UR14, UR16, URZ ;  /* 0x000000100e107290 */ /* 0x000fe2000fffe0ff */
[----:B------:R-:W-:Y:S01]  /*5370*/  SEL R14, R14, RZ, P0 ;  /* 0x000000ff0e0e7207 */ /* 0x000fe20000000000 */
[----:B------:R-:W-:Y:S01]  /*5380*/  UMOV UR36, UR26 ;  /* 0x0000001a00247c82 */ /* 0x000fe20008000000 */
[----:B------:R-:W-:Y:S01]  /*5390*/  IMAD.U32 R9, RZ, RZ, UR4 ;  /* 0x00000004ff097e24 */ /* 0x000fe2000f8e00ff */
[----:B------:R-:W-:Y:S04]  /*53a0*/  @!P1 R2UR UR4, R8 ;  /* 0x00000000080492ca */ /* 0x000fe800000e0000 */
[----:B------:R-:W-:Y:S11]  /*53b0*/  @!P1 R2UR UR5, R9 ;  /* 0x00000000090592ca */ /* 0x000ff600000e0000 */
[----:B------:R-:W-:Y:S02]  /*53c0*/  @!UPT UIADD3 URZ, UPT, UPT, URZ, URZ, URZ ;  /* 0x000000fffffff290 */ /* 0x000fe4000fffe0ff */
[----:B------:R2:W-:Y:S01]  /*53d0*/  @!UP0 UTMALDG.3D [UR8], [UR4], desc[UR6] ;  /* 0x00000608040085b4 */ /* 0x0005e20008011000 */
[----:B------:R2:W-:Y:S01]  /*53e0*/  @!P1 SYNCS.ARRIVE.TRANS64.RED.A0TR RZ, [UR21+0x88], R7 ;  /* 0x00008807ffff99a7 */ /* 0x0005e20008300415 */
[----:B------:R-:W-:Y:S01]  /*53f0*/  SYNCS.ARRIVE.TRANS64.RED.A1T0 RZ, [UR33], RZ ;  /* 0x000000ffffff79a7 */ /* 0x000fe20008100421 */
[----:B------:R-:W-:Y:S05]  /*5400*/  BRA.U UP1, `(.L_x_98) ;  /* 0xfffffff501247547 */ /* 0x000fea000b83ffff */
[----:B------:R-:W-:-:S04]  /*5410*/  SHF.L.U32 R3, R15, 0x1f, RZ ;  /* 0x0000001f0f037819 */ /* 0x000fc800000006ff */
[----:B------:R-:W3:Y:S02]  /*5420*/  SYNCS.PHASECHK.TRANS64.TRYWAIT P0, [UR21+0x90], R3 ;  /* 0x00009003ff0075a7 */ /* 0x000ee40008001115 */
[----:B---3--:R-:W-:Y:S05]  /*5430*/  @!P0 BRA `(.L_x_99) ;  /* 0x0000004800448947 */ /* 0x008fea0003800000 */
.L_x_172:
[----:B---3--:R-:W-:-:S07]  /*5440*/  MOV R0, UR21 ;  /* 0x0000001500007c02 */ /* 0x008fce0008000f00 */
.L_x_100:
[----:B---3--:R-:W-:-:S04]  /*5450*/  SHF.L.U32 R3, R15, 0x1f, RZ ;  /* 0x0000001f0f037819 */ /* 0x008fc800000006ff */
[----:B------:R3:W4:Y:S03]  /*5460*/  SYNCS.PHASECHK.TRANS64.TRYWAIT P0, [R0+URZ+0x98], R3 ;  /* 0x00009803000075a7 */ /* 0x00072600080011ff */
[----:B----4-:R-:W-:Y:S05]  /*5470*/  @!P0 NANOSLEEP.SYNCS 0x989680 ;  /* 0x009896800000895d */ /* 0x010fea0003900000 */
[----:B------:R-:W4:Y:S02]  /*5480*/  @!P0 SYNCS.PHASECHK.TRANS64 P0, [R0+URZ+0x98], R3 ;  /* 0x00009803000085a7 */ /* 0x000f2400080010ff */
[----:B-12-4-:R-:W-:Y:S05]  /*5490*/  @P0 EXIT ;  /* 0x000000000000094d */ /* 0x016fea0003800000 */
[----:B------:R-:W-:Y:S05]  /*54a0*/  BRA `(.L_x_100) ;  /* 0xfffffffc00e87947 */ /* 0x000fea000383ffff */
.L_x_89:
[----:B------:R-:W-:-:S06]  /*54b0*/  UISETP.GE.AND UP0, UPT, UR18, 0x4, UPT ;  /* 0x000000041200788c */ /* 0x000fcc000bf06270 */
[----:B------:R-:W-:-:S13]  /*54c0*/  PLOP3.LUT P0, PT, PT, PT, UP0, 0x80, 0x8 ;  /* 0x000000000008781c */ /* 0x000fda0003f0f008 */
[----:B------:R-:W-:Y:S05]  /*54d0*/  @!P0 EXIT ;  /* 0x000000000000894d */ /* 0x000fea0003800000 */
[----:B------:R-:W-:Y:S01]  /*54e0*/  BAR.SYNC.DEFER_BLOCKING 0x6, 0xa0 ;  /* 0x0182800000007b1d */ /* 0x000fe20000010000 */
[C---:B------:R-:W-:Y:S01]  /*54f0*/  IMAD.SHL.U32 R2, R154.reuse, 0x40, RZ ;  /* 0x000000409a027824 */ /* 0x040fe200078e00ff */
[C---:B------:R-:W-:Y:S01]  /*5500*/  R2P PR, R154.reuse, 0x6 ;  /* 0x000000069a007804 */ /* 0x040fe20000000000 */
[----:B------:R-:W-:Y:S01]  /*5510*/  IMAD.MOV.U32 R151, RZ, RZ, 0x20 ;  /* 0x00000020ff977424 */ /* 0x000fe200078e00ff */
[----:B------:R-:W-:Y:S01]  /*5520*/  CS2R R148, SRZ ;  /* 0x0000000000947805 */ /* 0x000fe2000001ff00 */
[C---:B------:R-:W-:Y:S01]  /*5530*/  IMAD.U32 R69, R154.reuse, 0x10000, RZ ;  /* 0x000100009a457824 */ /* 0x040fe200078e00ff */
[----:B------:R-:W-:Y:S02]  /*5540*/  UMOV UR44, 0x400 ;  /* 0x00000400002c7882 */ /* 0x000fe40000000000 */
[----:B------:R-:W1:Y:S01]  /*5550*/  LDC.64 R138, c[0x0][0x8b0] ;  /* 0x00022c00ff8a7b82 */ /* 0x000e620000000a00 */
[----:B------:R-:W-:Y:S01]  /*5560*/  ULEA UR44, UR46, UR44, 0x18 ;  /* 0x0000002c2e2c7291 */ /* 0x000fe2000f8ec0ff */
[----:B------:R-:W-:Y:S01]  /*5570*/  IMAD.SHL.U32 R135, R154, 0x8, RZ ;  /* 0x000000089a877824 */ /* 0x000fe200078e00ff */
[----:B------:R-:W-:Y:S01]  /*5580*/  LOP3.LUT R6, R2, 0x180, RZ, 0xc0, !PT ;  /* 0x0000018002067812 */ /* 0x000fe200078ec0ff */
[----:B------:R-:W-:Y:S01]  /*5590*/  IMAD.MOV.U32 R152, RZ, RZ, 0x10 ;  /* 0x00000010ff987424 */ /* 0x000fe200078e00ff */
[----:B------:R-:W-:Y:S01]  /*55a0*/  SEL R151, R151, 0xffffffe0, !P2 ;  /* 0xffffffe097977807 */ /* 0x000fe20005000000 */
[----:B------:R-:W-:Y:S01]  /*55b0*/  UIADD3 UR4, UPT, UPT, UR44, 0x4200, URZ ;  /* 0x000042002c047890 */ /* 0x000fe2000fffe0ff */
[----:B------:R-:W-:Y:S01]  /*55c0*/  LOP3.LUT R69, R69, 0x600000, RZ, 0xc0, !PT ;  /* 0x0060000045457812 */ /* 0x000fe200078ec0ff */
[----:B------:R-:W2:Y:S01]  /*55d0*/  LDC.64 R136, c[0x0][0x8a8] ;  /* 0x00022a00ff887b82 */ /* 0x000ea20000000a00 */
[----:B------:R-:W-:Y:S01]  /*55e0*/  LOP3.LUT R135, R6, 0x30, R135, 0xf8, !PT ;  /* 0x0000003006877812 */ /* 0x000fe200078ef887 */
[----:B------:R-:W-:Y:S01]  /*55f0*/  IMAD.MOV.U32 R68, RZ, RZ, RZ ;  /* 0x000000ffff447224 */ /* 0x000fe200078e00ff */
[----:B------:R-:W-:Y:S01]  /*5600*/  SEL R152, R152, 0xfffffff0, !P1 ;  /* 0xfffffff098987807 */ /* 0x000fe20004800000 */
[----:B------:R-:W-:Y:S01]  /*5610*/  IMAD.MOV.U32 R145, RZ, RZ, RZ ;  /* 0x000000ffff917224 */ /* 0x000fe200078e00ff */
[----:B------:R-:W-:-:S02]  /*5620*/  SHF.R.S32.HI R3, RZ, 0x4, R151 ;  /* 0x00000004ff037819 */ /* 0x000fc40000011497 */
[----:B------:R-:W-:Y:S02]  /*5630*/  CS2R R146, SRZ ;  /* 0x0000000000927805 */ /* 0x000fe4000001ff00 */
[----:B------:R-:W-:Y:S01]  /*5640*/  LOP3.LUT R135, R135, 0x1e40, R2, 0xf8, !PT ;  /* 0x00001e4087877812 */ /* 0x000fe200078ef802 */
[----:B------:R-:W-:Y:S01]  /*5650*/  IMAD.U32 R153, RZ, RZ, UR4 ;  /* 0x00000004ff997e24 */ /* 0x000fe2000f8e00ff */
[----:B------:R-:W3:Y:S01]  /*5660*/  LDS R0, [UR44+0x160] ;  /* 0x0001602cff007984 */ /* 0x000ee20008000800 */
[----:B------:R-:W-:Y:S01]  /*5670*/  LOP3.LUT R154, R154, 0x60, RZ, 0xc0, !PT ;  /* 0x000000609a9a7812 */ /* 0x000fe200078ec0ff */
[----:B------:R-:W4:Y:S01]  /*5680*/  LDCU UR58, c[0x0][0x370] ;  /* 0x00006e00ff3a77ac */ /* 0x000f220008000800 */
[----:B------:R-:W-:Y:S01]  /*5690*/  LEA.HI.SX32 R150, R152, R3, 0x1c ;  /* 0x0000000398967211 */ /* 0x000fe200078fe2ff */
[----:B------:R-:W1:Y:S01]  /*56a0*/  LDCU UR43, c[0x0][0xb0c] ;  /* 0x00016180ff2b77ac */ /* 0x000e620008000800 */
[----:B------:R-:W1:Y:S01]  /*56b0*/  LDCU UR39, c[0x0][0xb30] ;  /* 0x00016600ff2777ac */ /* 0x000e620008000800 */
[----:B------:R-:W1:Y:S01]  /*56c0*/  LDCU.64 UR56, c[0x0][0x888] ;  /* 0x00011100ff3877ac */ /* 0x000e620008000a00 */
[----:B------:R-:W1:Y:S01]  /*56d0*/  LDCU.64 UR40, c[0x0][0xb28] ;  /* 0x00016500ff2877ac */ /* 0x000e620008000a00 */
[----:B------:R-:W1:Y:S01]  /*56e0*/  LDCU.64 UR60, c[0x0][0x890] ;  /* 0x00011200ff3c77ac */ /* 0x000e620008000a00 */
[----:B------:R-:W1:Y:S01]  /*56f0*/  LDCU.128 UR52, c[0x0][0xb10] ;  /* 0x00016200ff3477ac */ /* 0x000e620008000c00 */
[----:B------:R-:W1:Y:S01]  /*5700*/  LDCU UR47, c[0x0][0x374] ;  /* 0x00006e80ff2f77ac */ /* 0x000e620008000800 */
[----:B------:R-:W-:Y:S01]  /*5710*/  UIADD3 UR62, UPT, UPT, UR44, 0x200, URZ ;  /* 0x000002002c3e7890 */ /* 0x000fe2000fffe0ff */
[----:B-1234-:R-:W-:-:S11]  /*5720*/  IMAD.IADD R69, R0, 0x1, R69 ;  /* 0x0000000100457824 */ /* 0x01efd600078e0245 */
.L_x_126:
[----:B------:R-:W-:Y:S02]  /*5730*/  LEA R3, R145, UR44, 0x3 ;  /* 0x0000002c91037c11 */ /* 0x000fe4000f8e18ff */
[----:B------:R-:W-:Y:S02]  /*5740*/  SHF.L.U32 R0, R147, 0x1f, RZ ;  /* 0x0000001f93007819 */ /* 0x000fe400000006ff */
[----:B------:R-:W-:Y:S02]  /*5750*/  LEA R5, R145, UR44, 0x4 ;  /* 0x0000002c91057c11 */ /* 0x000fe4000f8e20ff */
[----:B-1----:R-:W1:Y:S02]  /*5760*/  SYNCS.PHASECHK.TRANS64.TRYWAIT P0, [R3+URZ+0xb0], R0 ;  /* 0x0000b000030075a7 */ /* 0x002e6400080011ff */
[----:B-1----:R-:W-:Y:S05]  /*5770*/  @!P0 BRA `(.L_x_101) ;  /* 0x00000044008c8947 */ /* 0x002fea0003800000 */
.L_x_173:
        /* <DEDUP_REMOVED lines=11> */
[----:B------:R-:W-:Y:S01]  /*5830*/  PLOP3.LUT P0, PT, PT, PT, UP1, 0x80, 0x8 ;  /* 0x000000000008781c */ /* 0x000fe20003f0f018 */
[----:B------:R-:W-:Y:S11]  /*5840*/  UP2UR UR45, UPR, URZ, 0x2 ;  /* 0x00000002ff2d7883 */ /* 0x000ff60008000000 */
[----:B------:R-:W-:Y:S01]  /*5850*/  @!UPT UIADD3 URZ, UPT, UPT, URZ, URZ, URZ ;  /* 0x000000fffffff290 */ /* 0x000fe2000fffe0ff */
[----:B-1----:R-:W-:Y:S02]  /*5860*/  @P0 SHF.R.U32.HI R0, RZ, 0x10, R5 ;  /* 0x00000010ff000819 */ /* 0x002fe40000011605 */
        /* <DEDUP_REMOVED lines=12> */
[----:B------:R-:W2:Y:S01]  /*5930*/  LDCU UR12, c[0x0][0xb20] ;  /* 0x00016400ff0c77ac */ /* 0x000ea20008000800 */
[----:B------:R-:W-:Y:S02]  /*5940*/  UIMAD.WIDE.U32 UR4, UR47, UR55, URZ ;  /* 0x000000372f0472a5 */ /* 0x000fe4000f8e00ff */
[----:B------:R-:W-:Y:S02]  /*5950*/  UIMAD.WIDE.U32 UR6, UR58, UR52, URZ ;  /* 0x000000343a0672a5 */ /* 0x000fe4000f8e00ff */
[----:B------:R-:W-:Y:S02]  /*5960*/  UISETP.NE.AND UP0, UPT, UR54, 0x1, UPT ;  /* 0x000000013600788c */ /* 0x000fe4000bf05270 */
[----:B------:R-:W-:Y:S02]  /*5970*/  UIMAD.WIDE.U32 UR8, UR37, UR55, URZ ;  /* 0x00000037250872a5 */ /* 0x000fe4000f8e00ff */
[----:B------:R-:W-:Y:S02]  /*5980*/  UIMAD.WIDE.U32 UR10, UR38, UR52, URZ ;  /* 0x00000034260a72a5 */ /* 0x000fe4000f8e00ff */
[----:B------:R-:W-:Y:S02]  /*5990*/  UISETP.NE.AND UP1, UPT, UR43, 0x1, UPT ;  /* 0x000000012b00788c */ /* 0x000fe4000bf25270 */
[----:B------:R-:W-:Y:S01]  /*59a0*/  UISETP.NE.AND UP2, UPT, UR42, 0x1, UPT ;  /* 0x000000012a00788c */ /* 0x000fe2000bf45270 */
[----:B------:R-:W-:Y:S02]  /*59b0*/  UMOV UR4, UR5 ;  /* 0x0000000500047c82 */ /* 0x000fe40008000000 */
[----:B--2---:R-:W-:Y:S03]  /*59c0*/  USHF.R.U32.HI UR5, URZ, UR12, UR4 ;  /* 0x0000000cff057299 */ /* 0x004fe60008011604 */
[----:B------:R-:W-:Y:S02]  /*59d0*/  UMOV UR4, UR7 ;  /* 0x0000000700047c82 */ /* 0x000fe40008000000 */
[----:B------:R-:W-:Y:S02]  /*59e0*/  USHF.R.U32.HI UR7, URZ, UR53, UR4 ;  /* 0x00000035ff077299 */ /* 0x000fe40008011604 */
[----:B------:R-:W-:Y:S02]  /*59f0*/  USEL UR4, UR47, UR5, !UP0 ;  /* 0x000000052f047287 */ /* 0x000fe4000c000000 */
[----:B------:R-:W-:Y:S01]  /*5a00*/  USEL UR7, UR58, UR7, !UP1 ;  /* 0x000000073a077287 */ /* 0x000fe2000c800000 */
[----:B------:R-:W-:Y:S01]  /*5a10*/  UMOV UR5, UR9 ;  /* 0x0000000900057c82 */ /* 0x000fe20008000000 */
[----:B------:R-:W-:Y:S02]  /*5a20*/  UIMAD.WIDE.U32 UR8, UR4, UR40, URZ ;  /* 0x00000028040872a5 */ /* 0x000fe4000f8e00ff */
[----:B------:R-:W-:Y:S03]  /*5a30*/  USHF.R.U32.HI UR6, URZ, UR12, UR5 ;  /* 0x0000000cff067299 */ /* 0x000fe60008011605 */
[----:B------:R-:W-:Y:S01]  /*5a40*/  UMOV UR5, UR11 ;  /* 0x0000000b00057c82 */ /* 0x000fe20008000000 */
[----:B------:R-:W-:Y:S02]  /*5a50*/  UIMAD.WIDE.U32 UR10, UR7, UR40, URZ ;  /* 0x00000028070a72a5 */ /* 0x000fe4000f8e00ff */
[----:B------:R-:W-:Y:S02]  /*5a60*/  USHF.R.U32.HI UR12, URZ, UR53, UR5 ;  /* 0x00000035ff0c7299 */ /* 0x000fe40008011605 */
[----:B------:R-:W-:Y:S01]  /*5a70*/  USEL UR6, UR37, UR6, !UP0 ;  /* 0x0000000625067287 */ /* 0x000fe2000c000000 */
[----:B------:R-:W-:Y:S02]  /*5a80*/  UMOV UR5, UR9 ;  /* 0x0000000900057c82 */ /* 0x000fe40008000000 */
[----:B------:R-:W-:Y:S01]  /*5a90*/  UMOV UR10, UR11 ;  /* 0x0000000b000a7c82 */ /* 0x000fe20008000000 */
[----:B------:R-:W-:Y:S02]  /*5aa0*/  @UP2 USHF.R.U32.HI UR4, URZ, UR41, UR5 ;  /* 0x00000029ff042299 */ /* 0x000fe40008011605 */
[----:B------:R-:W-:Y:S02]  /*5ab0*/  @UP2 USHF.R.U32.HI UR7, URZ, UR41, UR10 ;  /* 0x00000029ff072299 */ /* 0x000fe4000801160a */
[----:B------:R-:W-:Y:S02]  /*5ac0*/  UIMAD UR4, UR42, UR4, URZ ;  /* 0x000000042a0472a4 */ /* 0x000fe4000f8e02ff */
[----:B------:R-:W-:Y:S02]  /*5ad0*/  UIMAD.WIDE.U32 UR10, UR6, UR40, URZ ;  /* 0x00000028060a72a5 */ /* 0x000fe4000f8e00ff */
[----:B------:R-:W-:Y:S02]  /*5ae0*/  USEL UR5, UR38, UR12, !UP1 ;  /* 0x0000000c26057287 */ /* 0x000fe4000c800000 */
[----:B------:R-:W-:Y:S02]  /*5af0*/  UIMAD UR8, UR42, UR7, URZ ;  /* 0x000000072a0872a4 */ /* 0x000fe4000f8e02ff */
[----:B------:R-:W-:Y:S03]  /*5b00*/  UISETP.GE.AND UP0, UPT, UR6, UR4, UPT ;  /* 0x000000040600728c */ /* 0x000fe6000bf06270 */
[----:B------:R-:W-:Y:S01]  /*5b10*/  UMOV UR4, UR11 ;  /* 0x0000000b00047c82 */ /* 0x000fe20008000000 */
[----:B------:R-:W-:Y:S02]  /*5b20*/  UISETP.GE.OR UP0, UPT, UR5, UR8, UP0 ;  /* 0x000000080500728c */ /* 0x000fe40008706670 */
[----:B------:R-:W-:Y:S02]  /*5b30*/  USHF.R.U32.HI UR4, URZ, UR41, UR4 ;  /* 0x00000029ff047299 */ /* 0x000fe40008011604 */
[----:B------:R-:W-:Y:S02]  /*5b40*/  UIMAD.WIDE.U32 UR8, UR5, UR40, URZ ;  /* 0x00000028050872a5 */ /* 0x000fe4000f8e00ff */
[----:B------:R-:W-:Y:S02]  /*5b50*/  USEL UR11, UR6, UR4, !UP2 ;  /* 0x00000004060b7287 */ /* 0x000fe4000d000000 */
[----:B------:R-:W-:Y:S02]  /*5b60*/  UIADD3 UR8, UPT, UPT, -UR5, URZ, URZ ;  /* 0x000000ff05087290 */ /* 0x000fe4000fffe1ff */
[----:B------:R-:W-:Y:S01]  /*5b70*/  UIADD3 UR10, UPT, UPT, -UR11, URZ, URZ ;  /* 0x000000ff0b0a7290 */ /* 0x000fe2000fffe1ff */
[----:B------:R-:W-:Y:S01]  /*5b80*/  @!UP0 UMOV UR4, UR9 ;  /* 0x0000000900048c82 */ /* 0x000fe20008000000 */
[----:B------:R-:W-:Y:S02]  /*5b90*/  UIADD3 UR9, UPT, UPT, -UR6, URZ, URZ ;  /* 0x000000ff06097290 */ /* 0x000fe4000fffe1ff */
[----:B------:R-:W-:Y:S02]  /*5ba0*/  @!UP0 USHF.R.U32.HI UR4, URZ, UR41, UR4 ;  /* 0x00000029ff048299 */ /* 0x000fe40008011604 */
[----:B------:R-:W-:Y:S02]  /*5bb0*/  UIMAD UR10, UR42, UR10, UR6 ;  /* 0x0000000a2a0a72a4 */ /* 0x000fe4000f8e0206 */
[----:B------:R-:W-:Y:S04]  /*5bc0*/  @!UP0 USEL UR4, UR5, UR4, !UP2 ;  /* 0x0000000405048287 */ /* 0x000fe8000d000000 */
[----:B------:R-:W-:Y:S02]  /*5bd0*/  @!UP0 UIMAD UR10, UR7, UR10, UR4 ;  /* 0x0000000a070a82a4 */ /* 0x000fe4000f8e0204 */
[----:B------:R-:W-:Y:S02]  /*5be0*/  @!UP0 UIADD3 UR11, UPT, UPT, UR11, -UR4, URZ ;  /* 0x800000040b0b8290 */ /* 0x000fe4000fffe0ff */
[----:B------:R-:W-:Y:S02]  /*5bf0*/  UIMAD UR7, UR43, UR8, UR38 ;  /* 0x000000082b0772a4 */ /* 0x000fe4000f8e0226 */
[----:B------:R-:W-:Y:S02]  /*5c00*/  @!UP0 UIMAD UR6, UR11, UR42, UR5 ;  /* 0x0000002a0b0682a4 */ /* 0x000fe4000f8e0205 */
[----:B------:R-:W-:Y:S01]  /*5c10*/  UIMAD UR4, UR54, UR9, UR37 ;  /* 0x00000009360472a4 */ /* 0x000fe2000f8e0225 */
[----:B------:R-:W-:Y:S02]  /*5c20*/  @!UP0 UMOV UR5, UR10 ;  /* 0x0000000a00058c82 */ /* 0x000fe40008000000 */
[----:B------:R-:W-:Y:S02]  /*5c30*/  UIMAD UR38, UR5, UR43, UR7 ;  /* 0x0000002b052672a4 */ /* 0x000fe4000f8e0207 */
[----:B------:R-:W-:Y:S11]  /*5c40*/  UIMAD UR37, UR6, UR54, UR4 ;  /* 0x00000036062572a4 */ /* 0x000ff6000f8e0204 */
[----:B------:R-:W-:Y:S01]  /*5c50*/  @!UPT UIADD3 URZ, UPT, UPT, URZ, URZ, URZ ;  /* 0x000000fffffff290 */ /* 0x000fe2000fffe0ff */
.L_x_102:
[----:B------:R-:W-:Y:S01]  /*5c60*/  UISETP.NE.AND UP0, UPT, UR39, 0x1, UPT ;  /* 0x000000012700788c */ /* 0x000fe2000bf05270 */
[----:B------:R-:W-:Y:S01]  /*5c70*/  IADD3 R145, PT, PT, R145, 0x1, RZ ;  /* 0x0000000191917810 */ /* 0x000fe20007ffe0ff */
[----:B------:R-:W-:Y:S02]  /*5c80*/  USHF.L.U32 UR50, UR16, 0x7, URZ ;  /* 0x0000000710327899 */ /* 0x000fe400080006ff */
[----:B------:R-:W-:Y:S07]  /*5c90*/  USHF.L.U32 UR49, UR20, 0x7, URZ ;  /* 0x0000000714317899 */ /* 0x000fee00080006ff */
[----:B------:R-:W2:Y:S01]  /*5ca0*/  @!UP0 LDCU.128 UR12, c[0x0][0xb10] ;  /* 0x00016200ff0c87ac */ /* 0x000ea20008000c00 */
[----:B------:R-:W3:Y:S01]  /*5cb0*/  @!UP0 LDCU UR5, c[0x0][0xb0c] ;  /* 0x00016180ff0587ac */ /* 0x000ee20008000800 */
[----:B------:R-:W4:Y:S01]  /*5cc0*/  @!UP0 LDCU UR10, c[0x0][0xb20] ;  /* 0x00016400ff0a87ac */ /* 0x000f220008000800 */
[----:B--2---:R-:W-:Y:S02]  /*5cd0*/  UIMAD.WIDE.U32 UR8, UR38, UR12, URZ ;  /* 0x0000000c260872a5 */ /* 0x004fe4000f8e00ff */
[----:B------:R-:W-:Y:S02]  /*5ce0*/  UIMAD.WIDE.U32 UR6, UR37, UR15, URZ ;  /* 0x0000000f250672a5 */ /* 0x000fe4000f8e00ff */
[----:B------:R-:W-:Y:S03]  /*5cf0*/  @!UP0 UISETP.NE.AND UP1, UPT, UR14, 0x1, UPT ;  /* 0x000000010e00888c */ /* 0x000fe6000bf25270 */
[----:B------:R-:W-:Y:S01]  /*5d00*/  @!UP0 UMOV UR4, UR9 ;  /* 0x0000000900048c82 */ /* 0x000fe20008000000 */
[----:B---3--:R-:W-:Y:S02]  /*5d10*/  @!UP0 UISETP.NE.AND UP2, UPT, UR5, 0x1, UPT ;  /* 0x000000010500888c */ /* 0x008fe4000bf45270 */
[----:B------:R-:W-:Y:S01]  /*5d20*/  @!UP0 USHF.R.U32.HI UR4, URZ, UR13, UR4 ;  /* 0x0000000dff048299 */ /* 0x000fe20008011604 */
[----:B------:R-:W-:Y:S02]  /*5d30*/  @!UP0 UMOV UR6, UR7 ;  /* 0x0000000700068c82 */ /* 0x000fe40008000000 */
[----:B----4-:R-:W-:Y:S02]  /*5d40*/  @!UP0 USHF.R.U32.HI UR6, URZ, UR10, UR6 ;  /* 0x0000000aff068299 */ /* 0x010fe40008011606 */
[----:B------:R-:W-:Y:S02]  /*5d50*/  @!UP0 USEL UR7, UR38, UR4, !UP2 ;  /* 0x0000000426078287 */ /* 0x000fe4000d000000 */
[----:B------:R-:W-:Y:S04]  /*5d60*/  @!UP0 USEL UR6, UR37, UR6, !UP1 ;  /* 0x0000000625068287 */ /* 0x000fe8000c800000 */
[----:B------:R-:W-:Y:S02]  /*5d70*/  @!UP0 UIADD3 UR4, UPT, UPT, -UR7, UR6, URZ ;  /* 0x0000000607048290 */ /* 0x000fe4000fffe1ff */
[----:B------:R-:W-:Y:S02]  /*5d80*/  @!UP0 UIADD3 UR6, UPT, UPT, UR7, -UR6, URZ ;  /* 0x8000000607068290 */ /* 0x000fe4000fffe0ff */
[----:B------:R-:W-:Y:S02]  /*5d90*/  @!UP0 UIMAD UR38, UR4, UR5, UR38 ;  /* 0x00000005042682a4 */ /* 0x000fe4000f8e0226 */
[----:B------:R-:W-:Y:S02]  /*5da0*/  @!UP0 UIMAD UR37, UR6, UR14, UR37 ;  /* 0x0000000e062582a4 */ /* 0x000fe4000f8e0225 */
[----:B------:R-:W-:Y:S09]  /*5db0*/  ULOP3.LUT UP0, URZ, UR62, 0x1b0, URZ, 0xc0, !UPT ;  /* 0x000001b03eff7892 */ /* 0x000ff2000f80c0ff */
[----:B------:R-:W-:Y:S05]  /*5dc0*/  BRA.U !UP0, `(.L_x_103) ;  /* 0x0000000108407547 */ /* 0x000fea000b800000 */
[----:B------:R-:W2:Y:S01]  /*5dd0*/  LDCU.64 UR8, c[0x4][0x80] ;  /* 0x01001000ff0877ac */ /* 0x000ea20008000a00 */
[----:B------:R-:W-:Y:S01]  /*5de0*/  MOV R3, 0x0 ;  /* 0x0000000000037802 */ /* 0x000fe20000000f00 */
[----:B------:R-:W-:Y:S02]  /*5df0*/  HFMA2 R12, -RZ, RZ, 0, 5.9604644775390625e-08 ;  /* 0x00000001ff0c7431 */ /* 0x000fe400000001ff */
[----:B------:R-:W-:Y:S02]  /*5e00*/  IMAD.MOV.U32 R8, RZ, RZ, 0x70 ;  /* 0x00000070ff087424 */ /* 0x000fe400078e00ff */
[----:B------:R-:W-:Y:S01]  /*5e10*/  IMAD.MOV.U32 R13, RZ, RZ, RZ ;  /* 0x000000ffff0d7224 */ /* 0x000fe200078e00ff */
[----:B------:R-:W3:Y:S01]  /*5e20*/  LDCU.64 UR6, c[0x4][0x88] ;  /* 0x01001100ff0677ac */ /* 0x000ee20008000a00 */
[----:B------:R-:W4:Y:S01]  /*5e30*/  LDC.64 R2, c[0x4][R3] ;  /* 0x0100000003027b82 */ /* 0x000f220000000a00 */
[----:B------:R-:W1:Y:S01]  /*5e40*/  LDCU.64 UR4, c[0x4][0x8] ;  /* 0x01000100ff0477ac */ /* 0x000e620008000a00 */
[----:B--2---:R-:W-:Y:S01]  /*5e50*/  MOV R5, UR9 ;  /* 0x0000000900057c02 */ /* 0x004fe20008000f00 */
[----:B------:R-:W-:Y:S01]  /*5e60*/  IMAD.U32 R4, RZ, RZ, UR8 ;  /* 0x00000008ff047e24 */ /* 0x000fe2000f8e00ff */
[----:B---3--:R-:W-:Y:S01]  /*5e70*/  MOV R7, UR7 ;  /* 0x0000000700077c02 */ /* 0x008fe20008000f00 */
[----:B------:R-:W-:Y:S01]  /*5e80*/  IMAD.U32 R6, RZ, RZ, UR6 ;  /* 0x00000006ff067e24 */ /* 0x000fe2000f8e00ff */
[----:B-1----:R-:W-:Y:S01]  /*5e90*/  MOV R11, UR5 ;  /* 0x00000005000b7c02 */ /* 0x002fe20008000f00 */
[----:B------:R-:W-:Y:S02]  /*5ea0*/  IMAD.U32 R10, RZ, RZ, UR4 ;  /* 0x00000004ff0a7e24 */ /* 0x000fe4000f8e00ff */
[----:B------:R-:W-:Y:S07]  /*5eb0*/  LEPC R20, `(.L_x_103) ;  /* 0x000000001014794e */ /* 0x000fee0000000000 */
[----:B----45:R-:W-:Y:S05]  /*5ec0*/  CALL.ABS.NOINC R2 ;  /* 0x0000000002007343 */ /* 0x030fea0003c00000 */
.L_x_103:
[----:B------:R-:W-:Y:S01]  /*5ed0*/  LOP3.LUT P0, RZ, R153, 0x1b0, RZ, 0xc0, !PT ;  /* 0x000001b099ff7812 */ /* 0x000fe2000780c0ff */
[----:B------:R-:W-:Y:S11]  /*5ee0*/  BSSY.RECONVERGENT B6, `(.L_x_104) ;  /* 0x0000013000067945 */ /* 0x000ff60003800200 */
[----:B------:R-:W-:Y:S01]  /*5ef0*/  @!UPT UIADD3 URZ, UPT, UPT, URZ, URZ, URZ ;  /* 0x000000fffffff290 */ /* 0x000fe2000fffe0ff */
[----:B------:R-:W-:Y:S05]  /*5f00*/  @!P0 BRA `(.L_x_105) ;  /* 0x0000000000408947 */ /* 0x000fea0003800000 */
        /* <DEDUP_REMOVED lines=16> */
.L_x_105:
[----:B------:R-:W-:Y:S05]  /*6010*/  BSYNC.RECONVERGENT B6 ;  /* 0x0000000000067941 */ /* 0x000fea0003800200 */
.L_x_104:
[----:B------:R-:W-:Y:S01]  /*6020*/  R2UR UR4, R143 ;  /* 0x000000008f0472ca */ /* 0x000fe200000e0000 */
[----:B------:R-:W-:Y:S01]  /*6030*/  UISETP.NE.U32.AND UP0, UPT, UR60, URZ, UPT ;  /* 0x000000ff3c00728c */ /* 0x000fe2000bf05070 */
[----:B------:R-:W-:Y:S02]  /*6040*/  ISETP.NE.U32.AND P4, PT, R138, RZ, PT ;  /* 0x000000ff8a00720c */ /* 0x000fe40003f85070 */
[----:B------:R-:W-:Y:S01]  /*6050*/  ISETP.NE.U32.AND P2, PT, RZ, UR56, PT ;  /* 0x00000038ff007c0c */ /* 0x000fe2000bf45070 */
[----:B------:R-:W-:Y:S01]  /*6060*/  UISETP.NE.AND.EX UP1, UPT, UR61, URZ, UPT, UP0 ;  /* 0x000000ff3d00728c */ /* 0x000fe2000bf25300 */
[----:B------:R-:W-:Y:S01]  /*6070*/  ISETP.NE.AND.EX P4, PT, R139, RZ, PT, P4 ;  /* 0x000000ff8b00720c */ /* 0x000fe20003f85340 */
[----:B------:R-:W-:Y:S01]  /*6080*/  UPLOP3.LUT UP0, UPT, UPT, UPT, UPT, 0x40, 0x4 ;  /* 0x000000000004789c */ /* 0x000fe20003f0e870 */
[----:B------:R-:W-:Y:S05]  /*6090*/  ISETP.NE.AND.EX P2, PT, RZ, UR57, PT, P2 ;  /* 0x00000039ff007c0c */ /* 0x000fea000bf45320 */
[----:B------:R-:W-:Y:S06]  /*60a0*/  UISETP.NE.AND UP2, UPT, UR4, URZ, UPT ;  /* 0x000000ff0400728c */ /* 0x000fec000bf45270 */
[----:B------:R-:W-:Y:S05]  /*60b0*/  PLOP3.LUT P1, PT, PT, PT, UP2, 0x80, 0x8 ;  /* 0x000000000008781c */ /* 0x000fea0003f2f028 */
[----:B------:R-:W-:Y:S06]  /*60c0*/  @UP2 UPLOP3.LUT UP0, UPT, UPT, UPT, UP1, 0x80, 0x8 ;  /* 0x000000000008289c */ /* 0x000fec0003f0f010 */
[----:B------:R-:W-:Y:S01]  /*60d0*/  PLOP3.LUT P0, PT, PT, PT, UP0, 0x80, 0x8 ;  /* 0x000000000008781c */ /* 0x000fe20003f0f008 */
[----:B------:R-:W-:Y:S01]  /*60e0*/  @!UPT UIADD3 URZ, UPT, UPT, URZ, URZ, URZ ;  /* 0x000000fffffff290 */ /* 0x000fe2000fffe0ff */
[----:B------:R-:W-:Y:S11]  /*60f0*/  BRA.U !UP1, `(.L_x_106) ;  /* 0x00000001093c7547 */ /* 0x000ff6000b800000 */
[----:B------:R-:W-:Y:S01]  /*6100*/  UISETP.NE.U32.AND UP0, UPT, UR56, URZ, UPT ;  /* 0x000000ff3800728c */ /* 0x000fe2000bf05070 */
[----:B-1----:R-:W-:Y:S01]  /*6110*/  HFMA2 R0, -RZ, RZ, 0, 5.9604644775390625e-08 ;  /* 0x00000001ff007431 */ /* 0x002fe200000001ff */
[----:B------:R-:W1:Y:S01]  /*6120*/  LDCU.64 UR8, c[0x0][0x358] ;  /* 0x00006b00ff0877ac */ /* 0x000e620008000a00 */
[----:B------:R-:W-:Y:S01]  /*6130*/  IMAD.MOV.U32 R140, RZ, RZ, 0x1 ;  /* 0x00000001ff8c7424 */ /* 0x000fe200078e00ff */
[----:B------:R-:W-:Y:S06]  /*6140*/  UISETP.NE.AND.EX UP0, UPT, UR57, URZ, UPT, UP0 ;  /* 0x000000ff3900728c */ /* 0x000fec000bf05300 */
[----:B------:R-:W-:Y:S05]  /*6150*/  PLOP3.LUT P3, PT, PT, PT, UP0, 0x80, 0x8 ;  /* 0x000000000008781c */ /* 0x000fea0003f6f008 */
[----:B------:R-:W2:Y:S01]  /*6160*/  @UP0 LDCU.64 UR4, c[0x0][0x888] ;  /* 0x00011100ff0407ac */ /* 0x000ea20008000a00 */
[----:B------:R-:W-:Y:S07]  /*6170*/  @UP0 UIMAD UR6, UR36, UR60, URZ ;  /* 0x0000003c240602a4 */ /* 0x000fee000f8e02ff */
[----:B------:R-:W-:Y:S01]  /*6180*/  @!P3 PRMT R140, R0, 0x7610, R140 ;  /* 0x00007610008cb816 */ /* 0x000fe2000000008c */
[----:B--2---:R-:W-:Y:S06]  /*6190*/  @UP0 UIMAD.WIDE UR4, UR6, 0x4, UR4 ;  /* 0x00000004060408a5 */ /* 0x004fec000f8e0204 */
[----:B------:R-:W-:Y:S01]  /*61a0*/  IMAD.U32 R2, RZ, RZ, UR4 ;  /* 0x00000004ff027e24 */ /* 0x000fe2000f8e00ff */
[----:B------:R-:W-:Y:S04]  /*61b0*/  MOV R3, UR5 ;  /* 0x0000000500037c02 */ /* 0x000fe80008000f00 */
[----:B------:R-:W2:Y:S01]  /*61c0*/  @!UP0 LDCU UR4, c[0x0][0x880] ;  /* 0x00011000ff0487ac */ /* 0x000ea20008000800 */
[----:B-1---5:R3:W5:Y:S02]  /*61d0*/  @P3 LDG.E R72, desc[UR8][R2.64] ;  /* 0x0000000802483981 */ /* 0x022764000c1e1900 */
[----:B--23--:R-:W-:Y:S02]  /*61e0*/  @!P3 IMAD.U32 R72, RZ, RZ, UR4 ;  /* 0x00000004ff48be24 */ /* 0x00cfe4000f8e00ff */
.L_x_106:
[----:B------:R-:W-:Y:S05]  /*61f0*/  @!P4 BRA `(.L_x_107) ;  /* 0x000000000024c947 */ /* 0x000fea0003800000 */
[----:B------:R-:W-:Y:S01]  /*6200*/  ISETP.NE.U32.AND P3, PT, R136, RZ, PT ;  /* 0x000000ff8800720c */ /* 0x000fe20003f65070 */
[----:B------:R-:W2:Y:S03]  /*6210*/  LDCU.64 UR4, c[0x0][0x358] ;  /* 0x00006b00ff0477ac */ /* 0x000ea60008000a00 */
[----:B------:R-:W-:Y:S11]  /*6220*/  ISETP.NE.AND.EX P3, PT, R137, RZ, PT, P3 ;  /* 0x000000ff8900720c */ /* 0x000ff60003f65330 */
[----:B------:R-:W-:Y:S02]  /*6230*/  @!UPT UIADD3 URZ, UPT, UPT, URZ, URZ, URZ ;  /* 0x000000fffffff290 */ /* 0x000fe4000fffe0ff */
[----:B------:R-:W3:Y:S01]  /*6240*/  @P3 LDC.64 R2, c[0x0][0x8a8] ;  /* 0x00022a00ff023b82 */ /* 0x000ee20000000a00 */
[----:B-1----:R-:W-:Y:S04]  /*6250*/  @P3 IMAD R0, R138, UR36, RZ ;  /* 0x000000248a003c24 */ /* 0x002fe8000f8e02ff */
[----:B---3--:R-:W-:Y:S05]  /*6260*/  @P3 IMAD.WIDE R2, R0, 0x4, R2 ;  /* 0x0000000400023825 */ /* 0x008fea00078e0202 */
[----:B--2--5:R2:W5:Y:S02]  /*6270*/  @P3 LDG.E R70, desc[UR4][R2.64] ;  /* 0x0000000402463981 */ /* 0x024564000c1e1900 */
[----:B--2---:R-:W3:Y:S02]  /*6280*/  @!P3 LDC R70, c[0x0][0x8a0] ;  /* 0x00022800ff46bb82 */ /* 0x004ee40000000800 */
.L_x_107:
[----:B-----5:R-:W-:Y:S01]  /*6290*/  ISETP.NE.AND P4, PT, R72, RZ, PT ;  /* 0x000000ff4800720c */ /* 0x020fe20003f85270 */
[----:B------:R-:W-:Y:S01]  /*62a0*/  BSSY B1, `(.L_x_108) ;  /* 0x0000048000017945 */ /* 0x000fe20003800000 */
[----:B------:R-:W-:Y:S01]  /*62b0*/  SEL R7, RZ, 0xffffffff, P2 ;  /* 0xffffffffff077807 */ /* 0x000fe20001000000 */
[----:B------:R-:W-:Y:S01]  /*62c0*/  IMAD.MOV.U32 R78, RZ, RZ, 0x1 ;  /* 0x00000001ff4e7424 */ /* 0x000fe200078e00ff */
[----:B------:R-:W-:Y:S01]  /*62d0*/  LOP3.LUT P3, RZ, R140, 0xff, RZ, 0xc0, !PT ;  /* 0x000000ff8cff7812 */ /* 0x000fe2000786c0ff */
[----:B------:R-:W-:Y:S01]  /*62e0*/  IMAD R71, R68, 0x80, R69 ;  /* 0x0000008044477824 */ /* 0x000fe200078e0245 */
[----:B-1----:R-:W-:Y:S02]  /*62f0*/  @P1 SEL R0, RZ, 0xffffffff, P4 ;  /* 0xffffffffff001807 */ /* 0x002fe40002000000 */
[----:B------:R-:W-:Y:S02]  /*6300*/  CS2R R98, SRZ ;  /* 0x0000000000627805 */ /* 0x000fe4000001ff00 */
[----:B------:R-:W-:Y:S02]  /*6310*/  LEA R3, R148, UR44, 0x3 ;  /* 0x0000002c94037c11 */ /* 0x000fe4000f8e18ff */
[----:B------:R-:W-:Y:S02]  /*6320*/  CS2R R96, SRZ ;  /* 0x0000000000607805 */ /* 0x000fe4000001ff00 */
[----:B------:R-:W-:Y:S02]  /*6330*/  @P0 SEL R0, R7, R0, !P3 ;  /* 0x0000000007000207 */ /* 0x000fe40005800000 */
[----:B------:R-:W-:Y:S02]  /*6340*/  CS2R R94, SRZ ;  /* 0x00000000005e7805 */ /* 0x000fe4000001ff00 */
[----:B------:R-:W-:Y:S02]  /*6350*/  LEA R144, R68, UR44, 0x3 ;  /* 0x0000002c44907c11 */ /* 0x000fe4000f8e18ff */
[----:B------:R-:W-:Y:S02]  /*6360*/  CS2R R92, SRZ ;  /* 0x00000000005c7805 */ /* 0x000fe4000001ff00 */
[----:B------:R-:W-:Y:S02]  /*6370*/  @P1 LOP3.LUT R0, R0, 0x1, RZ, 0xc0, !PT ;  /* 0x0000000100001812 */ /* 0x000fe400078ec0ff */
[----:B------:R-:W-:Y:S02]  /*6380*/  CS2R R86, SRZ ;  /* 0x0000000000567805 */ /* 0x000fe4000001ff00 */
[----:B------:R-:W-:Y:S02]  /*6390*/  SHF.L.U32 R5, R149, 0x1f, RZ ;  /* 0x0000001f95057819 */ /* 0x000fe400000006ff */
[----:B------:R-:W-:Y:S02]  /*63a0*/  CS2R R84, SRZ ;  /* 0x0000000000547805 */ /* 0x000fe4000001ff00 */
[----:B------:R-:W-:Y:S02]  /*63b0*/  ISETP.NE.U32.OR P6, PT, R0, 0x1, !P1 ;  /* 0x000000010000780c */ /* 0x000fe40004fc5470 */
[----:B------:R-:W-:Y:S02]  /*63c0*/  CS2R R82, SRZ ;  /* 0x0000000000527805 */ /* 0x000fe4000001ff00 */
[----:B------:R-:W-:Y:S02]  /*63d0*/  PLOP3.LUT P2, PT, PT, PT, UP1, 0x80, 0x8 ;  /* 0x000000000008781c */ /* 0x000fe40003f4f018 */
[----:B------:R-:W-:Y:S02]  /*63e0*/  CS2R R80, SRZ ;  /* 0x0000000000507805 */ /* 0x000fe4000001ff00 */
[----:B------:R-:W-:Y:S02]  /*63f0*/  SEL R0, RZ, 0xffffffff, P4 ;  /* 0xffffffffff007807 */ /* 0x000fe40002000000 */
[----:B------:R-:W-:Y:S03]  /*6400*/  P2R R88, PR, RZ, 0x40 ;  /* 0x00000040ff587803 */ /* 0x000fe60000000000 */
[----:B------:R-:W-:Y:S04]  /*6410*/  @P6 SHF.L.U32 R2, R146, 0x1f, RZ ;  /* 0x0000001f92026819 */ /* 0x000fe800000006ff */
[----:B------:R-:W-:Y:S01]  /*6420*/  @P2 SEL R0, R7, R0, !P3 ;  /* 0x0000000007002207 */ /* 0x000fe20005800000 */
[----:B------:R-:W1:Y:S03]  /*6430*/  @P6 SYNCS.PHASECHK.TRANS64.TRYWAIT P1, [R3+URZ+0x80], R2 ;  /* 0x00008002030065a7 */ /* 0x000e6600080211ff */
[----:B------:R-:W-:Y:S04]  /*6440*/  LOP3.LUT R0, R0, 0x1, RZ, 0xc0, !PT ;  /* 0x0000000100007812 */ /* 0x000fe800078ec0ff */
[----:B------:R-:W-:Y:S04]  /*6450*/  ISETP.NE.U32.AND P5, PT, R0, 0x1, PT ;  /* 0x000000010000780c */ /* 0x000fe80003fa5070 */
[----:B------:R-:W-:Y:S01]  /*6460*/  P2R R79, PR, RZ, 0x20 ;  /* 0x00000020ff4f7803 */ /* 0x000fe20000000000 */
[----:B------:R2:W4:Y:S01]  /*6470*/  SYNCS.PHASECHK.TRANS64.TRYWAIT P0, [R144+URZ+0xd0], R5 ;  /* 0x0000d005900075a7 */ /* 0x00052200080011ff */
[----:B-1----:R-:W-:Y:S01]  /*6480*/  @P6 SEL R78, RZ, 0x1, !P1 ;  /* 0x00000001ff4e6807 */ /* 0x002fe20004800000 */
[----:B--2---:R-:W-:Y:S06]  /*6490*/  @!P6 BRA `(.L_x_109) ;  /* 0x0000000000a0e947 */ /* 0x004fec0003800000 */
[----:B------:R-:W-:Y:S01]  /*64a0*/  @P5 IMAD R7, R148, 0x2000, R135 ;  /* 0x0000200094075824 */ /* 0x000fe200078e0287 */
[----:B------:R-:W-:Y:S01]  /*64b0*/  ISETP.NE.AND P1, PT, R78, RZ, PT ;  /* 0x000000ff4e00720c */ /* 0x000fe20003f25270 */
[----:B------:R-:W-:Y:S01]  /*64c0*/  BSSY B0, `(.L_x_110) ;  /* 0x0000011000007945 */ /* 0x000fe20003800000 */
[----:B------:R-:W-:Y:S01]  /*64d0*/  CS2R R82, SRZ ;  /* 0x0000000000527805 */ /* 0x000fe2000001ff00 */
[----:B------:R-:W-:Y:S01]  /*64e0*/  @P5 VIADD R9, R7, UR44 ;  /* 0x0000002c07095c36 */ /* 0x000fe20008000000 */
[----:B------:R-:W-:Y:S02]  /*64f0*/  CS2R R80, SRZ ;  /* 0x0000000000507805 */ /* 0x000fe4000001ff00 */
[----:B------:R-:W-:Y:S02]  /*6500*/  CS2R R86, SRZ ;  /* 0x0000000000567805 */ /* 0x000fe4000001ff00 */
[----:B------:R-:W-:Y:S01]  /*6510*/  CS2R R84, SRZ ;  /* 0x0000000000547805 */ /* 0x000fe2000001ff00 */
[--C-:B------:R-:W-:Y:S01]  /*6520*/  @P5 IMAD.IADD R6, R152, 0x1, R9.reuse ;  /* 0x0000000198065824 */ /* 0x100fe200078e0209 */
[----:B------:R-:W-:Y:S01]  /*6530*/  CS2R R94, SRZ ;  /* 0x00000000005e7805 */ /* 0x000fe2000001ff00 */
[--C-:B------:R-:W-:Y:S01]  /*6540*/  @P5 IMAD.IADD R4, R151, 0x1, R9.reuse ;  /* 0x0000000197045824 */ /* 0x100fe200078e0209 */
[----:B------:R-:W-:Y:S01]  /*6550*/  CS2R R92, SRZ ;  /* 0x00000000005c7805 */ /* 0x000fe2000001ff00 */
[----:B------:R-:W-:Y:S01]  /*6560*/  @P5 IMAD R2, R150, 0x10, R9 ;  /* 0x0000001096025824 */ /* 0x000fe200078e0209 */
[----:B------:R-:W-:Y:S02]  /*6570*/  CS2R R98, SRZ ;  /* 0x0000000000627805 */ /* 0x000fe4000001ff00 */
[----:B------:R-:W-:Y:S01]  /*6580*/  CS2R R96, SRZ ;  /* 0x0000000000607805 */ /* 0x000fe2000001ff00 */
[----:B------:R-:W-:Y:S06]  /*6590*/  @P1 BRA `(.L_x_111) ;  /* 0x00000000000c1947 */ /* 0x000fec0003800000 */
[----:B------:R-:W-:Y:S04]  /*65a0*/  SHF.L.U32 R0, R146, 0x1f, RZ ;  /* 0x0000001f92007819 */ /* 0x000fe800000006ff */
[----:B------:R-:W1:Y:S02]  /*65b0*/  SYNCS.PHASECHK.TRANS64.TRYWAIT P1, [R3+URZ+0x80], R0 ;  /* 0x00008000030075a7 */ /* 0x000e6400080211ff */
[----:B-1----:R-:W-:Y:S05]  /*65c0*/  @!P1 BRA `(.L_x_112) ;  /* 0x00000038000c9947 */ /* 0x002fea0003800000 */
.L_x_111:
[----:B------:R-:W-:Y:S05]  /*65d0*/  BSYNC B0 ;  /* 0x0000000000007941 */ /* 0x000fea0003800000 */
.L_x_110:
[----:B------:R-:W-:Y:S01]  /*65e0*/  ISETP.NE.AND P1, PT, R79, RZ, PT ;  /* 0x000000ff4f00720c */ /* 0x000fe20003f25270 */
[----:B-1----:R-:W-:Y:S02]  /*65f0*/  VIADD R3, R3, 0x90 ;  /* 0x0000009003037836 */ /* 0x002fe40000000000 */
[----:B------:R-:W-:Y:S02]  /*6600*/  IMAD.U32 R0, RZ, RZ, UR46 ;  /* 0x0000002eff007e24 */ /* 0x000fe4000f8e00ff */
[----:B------:R-:W-:Y:S03]  /*6610*/  VIADD R148, R148, 0x1 ;  /* 0x0000000194947836 */ /* 0x000fe60000000000 */
[----:B------:R-:W-:Y:S05]  /*6620*/  PRMT R0, R0, 0x654, R3 ;  /* 0x0000065400007816 */ /* 0x000fea0000000003 */
[----:B------:R1:W2:Y:S04]  /*6630*/  @P1 LDS.128 R80, [R7+UR44+0x200] ;  /* 0x0002002c07501984 */ /* 0x0002a80008000c00 */
[----:B------:R1:W1:Y:S04]  /*6640*/  @P1 LDS.128 R84, [R6+0x200] ;  /* 0x0002000006541984 */ /* 0x0002680000000c00 */
[----:B------:R1:W1:Y:S04]  /*6650*/  @P1 LDS.128 R92, [R4+0x200] ;  /* 0x00020000045c1984 */ /* 0x0002680000000c00 */
[----:B------:R1:W1:Y:S01]  /*6660*/  @P1 LDS.128 R96, [R2+0x200] ;  /* 0x0002000002601984 */ /* 0x0002620000000c00 */
[C---:B------:R-:W-:Y:S01]  /*6670*/  ISETP.NE.AND P1, PT, R148.reuse, 0x2, PT ;  /* 0x000000029400780c */ /* 0x040fe20003f25270 */
[----:B------:R-:W-:Y:S01]  /*6680*/  @!PT LDS RZ, [RZ] ;  /* 0x00000000fffff984 */ /* 0x000fe20000000800 */
[----:B------:R-:W-:Y:S01]  /*6690*/  @!PT LDS RZ, [RZ] ;  /* 0x00000000fffff984 */ /* 0x000fe20000000800 */
[----:B------:R-:W-:Y:S01]  /*66a0*/  @!PT LDS RZ, [RZ] ;  /* 0x00000000fffff984 */ /* 0x000fe20000000800 */
[----:B------:R-:W-:Y:S01]  /*66b0*/  @!PT LDS RZ, [RZ] ;  /* 0x00000000fffff984 */ /* 0x000fe20000000800 */
[----:B------:R5:W-:Y:S06]  /*66c0*/  MEMBAR.ALL.CTA ;  /* 0x0000000000007992 */ /* 0x000bec0000008000 */
[----:B-----5:R-:W5:Y:S01]  /*66d0*/  FENCE.VIEW.ASYNC.S ;  /* 0x00000000000073c6 */ /* 0x020f620000000000 */
[----:B------:R-:W-:Y:S02]  /*66e0*/  SEL R3, RZ, 0x1, P1 ;  /* 0x00000001ff037807 */ /* 0x000fe40000800000 */
[----:B------:R-:W-:Y:S02]  /*66f0*/  SEL R148, R148, RZ, P1 ;  /* 0x000000ff94947207 */ /* 0x000fe40000800000 */
[----:B------:R-:W-:Y:S01]  /*6700*/  LOP3.LUT R146, R146, R3, RZ, 0x3c, !PT ;  /* 0x0000000392927212 */ /* 0x000fe200078e3cff */
[----:B-----5:R1:W-:Y:S06]  /*6710*/  SYNCS.ARRIVE.TRANS64.RED.A1T0 RZ, [R0+URZ], RZ ;  /* 0x000000ff00ff79a7 */ /* 0x0203ec00081004ff */
.L_x_109:
[----:B------:R-:W-:Y:S05]  /*6720*/  BSYNC B1 ;  /* 0x0000000000017941 */ /* 0x000fea0003800000 */
.L_x_108:
[----:B-1----:R-:W-:Y:S04]  /*6730*/  SHF.R.U32.HI R0, RZ, 0x15, R71 ;  /* 0x00000015ff007819 */ /* 0x002fe80000011647 */
[----:B------:R-:W-:Y:S01]  /*6740*/  LOP3.LUT P1, RZ, R0, 0x3, R141, 0x48, !PT ;  /* 0x0000000300ff7812 */ /* 0x000fe2000782488d */
[----:B------:R-:W-:Y:S01]  /*6750*/  @!UPT UIADD3 URZ, UPT, UPT, URZ, URZ, URZ ;  /* 0x000000fffffff290 */ /* 0x000fe2000fffe0ff */
[----:B----4-:R-:W-:Y:S11]  /*6760*/  @P0 BRA `(.L_x_113) ;  /* 0x0000000000080947 */ /* 0x010ff60003800000 */
[----:B------:R-:W1:Y:S02]  /*6770*/  SYNCS.PHASECHK.TRANS64.TRYWAIT P0, [R144+URZ+0xd0], R5 ;  /* 0x0000d005900075a7 */ /* 0x000e6400080011ff */
[----:B-1----:R-:W-:Y:S05]  /*6780*/  @!P0 BRA `(.L_x_114) ;  /* 0x0000003400b08947 */ /* 0x002fea0003800000 */
.L_x_113:
[----:B------:R-:W-:Y:S05]  /*6790*/  @!P1 BRA `(.L_x_115) ;  /* 0x0000000000409947 */ /* 0x000fea0003800000 */
[----:B------:R-:W1:Y:S01]  /*67a0*/  LDCU.64 UR8, c[0x4][0x70] ;  /* 0x01000e00ff0877ac */ /* 0x000e620008000a00 */
[----:B------:R-:W-:Y:S01]  /*67b0*/  MOV R3, 0x0 ;  /* 0x0000000000037802 */ /* 0x000fe20000000f00 */
[----:B------:R-:W-:Y:S02]  /*67c0*/  HFMA2 R12, -RZ, RZ, 0, 5.9604644775390625e-08 ;  /* 0x00000001ff0c7431 */ /* 0x000fe400000001ff */
[----:B------:R-:W-:Y:S02]  /*67d0*/  IMAD.MOV.U32 R8, RZ, RZ, 0x192 ;  /* 0x00000192ff087424 */ /* 0x000fe400078e00ff */
[----:B------:R-:W-:Y:S01]  /*67e0*/  IMAD.MOV.U32 R13, RZ, RZ, RZ ;  /* 0x000000ffff0d7224 */ /* 0x000fe200078e00ff */
[----:B------:R-:W4:Y:S01]  /*67f0*/  LDCU.64 UR6, c[0x4][0x78] ;  /* 0x01000f00ff0677ac */ /* 0x000f220008000a00 */
[----:B------:R-:W2:Y:S01]  /*6800*/  LDC.64 R2, c[0x4][R3] ;  /* 0x0100000003027b82 */ /* 0x000ea20000000a00 */
[----:B------:R-:W5:Y:S01]  /*6810*/  LDCU.64 UR4, c[0x4][0x10] ;  /* 0x01000200ff0477ac */ /* 0x000f620008000a00 */
[----:B-1----:R-:W-:Y:S01]  /*6820*/  MOV R5, UR9 ;  /* 0x0000000900057c02 */ /* 0x002fe20008000f00 */
[----:B------:R-:W-:Y:S01]  /*6830*/  IMAD.U32 R4, RZ, RZ, UR8 ;  /* 0x00000008ff047e24 */ /* 0x000fe2000f8e00ff */
[----:B----4-:R-:W-:Y:S01]  /*6840*/  MOV R7, UR7 ;  /* 0x0000000700077c02 */ /* 0x010fe20008000f00 */
[----:B------:R-:W-:Y:S01]  /*6850*/  IMAD.U32 R6, RZ, RZ, UR6 ;  /* 0x00000006ff067e24 */ /* 0x000fe2000f8e00ff */
[----:B-----5:R-:W-:Y:S01]  /*6860*/  MOV R11, UR5 ;  /* 0x00000005000b7c02 */ /* 0x020fe20008000f00 */
[----:B------:R-:W-:Y:S02]  /*6870*/  IMAD.U32 R10, RZ, RZ, UR4 ;  /* 0x00000004ff0a7e24 */ /* 0x000fe4000f8e00ff */
[----:B------:R-:W-:Y:S07]  /*6880*/  LEPC R20, `(.L_x_115) ;  /* 0x000000001014794e */ /* 0x000fee0000000000 */
[----:B--23--:R-:W-:Y:S05]  /*6890*/  CALL.ABS.NOINC R2 ;  /* 0x0000000002007343 */ /* 0x00cfea0003c00000 */
.L_x_115:
[----:B--2---:R-:W-:Y:S01]  /*68a0*/  SHF.L.U32 R75, R80, 0x10, RZ ;  /* 0x00000010504b7819 */ /* 0x004fe200000006ff */
[----:B------:R-:W-:Y:S05]  /*68b0*/  WARPSYNC.ALL ;  /* 0x0000000000007948 */ /* 0x000fea0003800000 */
[----:B------:R-:W-:Y:S01]  /*68c0*/  R2UR UR4, R71 ;  /* 0x00000000470472ca */ /* 0x000fe200000e0000 */
[----:B------:R-:W-:Y:S01]  /*68d0*/  BSSY.RECONVERGENT B0, `(.L_x_116) ;  /* 0x0000121000007945 */ /* 0x000fe20003800200 */
[----:B------:R-:W-:Y:S02]  /*68e0*/  ISETP.NE.AND P6, PT, R88, RZ, PT ;  /* 0x000000ff5800720c */ /* 0x000fe40003fc5270 */
[----:B------:R-:W-:Y:S02]  /*68f0*/  IADD3 R113, PT, PT, R135, UR44, RZ ;  /* 0x0000002c87717c10 */ /* 0x000fe4000fffe0ff */
[----:B------:R-:W-:Y:S02]  /*6900*/  SHF.L.U32 R112, R150, 0x4, RZ ;  /* 0x0000000496707819 */ /* 0x000fe400000006ff */
[-C--:B------:R-:W-:Y:S02]  /*6910*/  IADD3 R157, PT, PT, R152, R113.reuse, RZ ;  /* 0x00000071989d7210 */ /* 0x080fe40007ffe0ff */
[----:B------:R-:W-:Y:S02]  /*6920*/  IADD3 R156, PT, PT, R151, R113, RZ ;  /* 0x00000071979c7210 */ /* 0x000fe40007ffe0ff */
[----:B------:R-:W-:Y:S01]  /*6930*/  IADD3 R155, PT, PT, R113, R112, RZ ;  /* 0x00000070719b7210 */ /* 0x000fe20007ffe0ff */
[----:B-1----:R-:W3:Y:S01]  /*6940*/  LDTM.x64 R4, tmem[UR4] ;  /* 0x00000004000479ee */ /* 0x002ee20008340000 */
[C---:B------:R-:W-:Y:S02]  /*6950*/  PRMT R73, R80.reuse, 0x8880, RZ ;  /* 0x0000888050497816 */ /* 0x040fe400000000ff */
[----:B------:R-:W-:Y:S02]  /*6960*/  SHF.R.S32.HI R75, RZ, 0x18, R75 ;  /* 0x00000018ff4b7819 */ /* 0x000fe4000001144b */
[----:B------:R-:W-:Y:S02]  /*6970*/  SHF.R.S32.HI R76, RZ, 0x18, R81 ;  /* 0x00000018ff4c7819 */ /* 0x000fe40000011451 */
[----:B------:R-:W-:Y:S02]  /*6980*/  SHF.L.U32 R74, R80, 0x8, RZ ;  /* 0x00000008504a7819 */ /* 0x000fe400000006ff */
[----:B------:R-:W-:Y:S02]  /*6990*/  SHF.L.U32 R77, R81, 0x8, RZ ;  /* 0x00000008514d7819 */ /* 0x000fe400000006ff */
[----:B------:R-:W-:Y:S02]  /*69a0*/  SHF.R.S32.HI R74, RZ, 0x18, R74 ;  /* 0x00000018ff4a7819 */ /* 0x000fe4000001144a */
[----:B------:R-:W-:Y:S02]  /*69b0*/  SHF.R.S32.HI R77, RZ, 0x18, R77 ;  /* 0x00000018ff4d7819 */ /* 0x000fe4000001144d */
[----:B------:R-:W-:Y:S02]  /*69c0*/  ISETP.NE.AND P0, PT, R154, RZ, PT ;  /* 0x000000ff9a00720c */ /* 0x000fe40003f05270 */
[----:B------:R-:W-:Y:S02]  /*69d0*/  LEA R114, R148, UR44, 0x3 ;  /* 0x0000002c94727c11 */ /* 0x000fe4000f8e18ff */
[----:B------:R-:W-:Y:S01]  /*69e0*/  @P6 SHF.L.U32 R115, R146, 0x1f, RZ ;  /* 0x0000001f92736819 */ /* 0x000fe200000006ff */
[C---:B---3--:R-:W-:Y:S02]  /*69f0*/  IMAD R0, R70.reuse, R4, RZ ;  /* 0x0000000446007224 */ /* 0x048fe400078e02ff */
[C---:B------:R-:W-:Y:S02]  /*6a00*/  IMAD R2, R70.reuse, R5, RZ ;  /* 0x0000000546027224 */ /* 0x040fe400078e02ff */
[----:B------:R-:W-:Y:S02]  /*6a10*/  IMAD R3, R70, R6, RZ ;  /* 0x0000000646037224 */ /* 0x000fe400078e02ff */
[-C--:B------:R-:W-:Y:S01]  /*6a20*/  IMAD R0, R73, R72.reuse, R0 ;  /* 0x0000004849007224 */ /* 0x080fe200078e0200 */
[----:B------:R-:W-:Y:S01]  /*6a30*/  SHF.R.S32.HI R73, RZ, 0x18, R80 ;  /* 0x00000018ff497819 */ /* 0x000fe20000011450 */
[-C--:B------:R-:W-:Y:S01]  /*6a40*/  IMAD R2, R75, R72.reuse, R2 ;  /* 0x000000484b027224 */ /* 0x080fe200078e0202 */
[C---:B------:R-:W-:Y:S01]  /*6a50*/  PRMT R75, R81.reuse, 0x8880, RZ ;  /* 0x00008880514b7816 */ /* 0x040fe200000000ff */
[----:B------:R-:W-:Y:S01]  /*6a60*/  IMAD R3, R74, R72, R3 ;  /* 0x000000484a037224 */ /* 0x000fe200078e0203 */
[----:B------:R-:W-:Y:S01]  /*6a70*/  SHF.L.U32 R74, R81, 0x10, RZ ;  /* 0x00000010514a7819 */ /* 0x000fe200000006ff */
[C---:B------:R-:W-:Y:S02]  /*6a80*/  IMAD R7, R70.reuse, R7, RZ ;  /* 0x0000000746077224 */ /* 0x040fe400078e02ff */
[C---:B------:R-:W-:Y:S01]  /*6a90*/  IMAD R4, R70.reuse, R8, RZ ;  /* 0x0000000846047224 */ /* 0x040fe200078e02ff */
[----:B------:R-:W-:Y:S01]  /*6aa0*/  SHF.R.S32.HI R74, RZ, 0x18, R74 ;  /* 0x00000018ff4a7819 */ /* 0x000fe2000001144a */
[----:B------:R-:W-:Y:S02]  /*6ab0*/  IMAD R5, R70, R9, RZ ;  /* 0x0000000946057224 */ /* 0x000fe400078e02ff */
[-C--:B------:R-:W-:Y:S01]  /*6ac0*/  IMAD R7, R73, R72.reuse, R7 ;  /* 0x0000004849077224 */ /* 0x080fe200078e0207 */
[C---:B------:R-:W-:Y:S01]  /*6ad0*/  PRMT R73, R82.reuse, 0x8880, RZ ;  /* 0x0000888052497816 */ /* 0x040fe200000000ff */
[----:B------:R-:W-:Y:S01]  /*6ae0*/  IMAD R4, R75, R72, R4 ;  /* 0x000000484b047224 */ /* 0x000fe200078e0204 */
[----:B------:R-:W-:Y:S01]  /*6af0*/  SHF.L.U32 R75, R82, 0x8, RZ ;  /* 0x00000008524b7819 */ /* 0x000fe200000006ff */
[----:B------:R-:W-:Y:S01]  /*6b00*/  IMAD R6, R70, R10, RZ ;  /* 0x0000000a46067224 */ /* 0x000fe200078e02ff */
[----:B------:R-:W-:Y:S01]  /*6b10*/  I2IP.S8.S32.SAT R89, R7, R3, RZ ;  /* 0x0000000307597239 */ /* 0x000fe200000014ff */
[----:B------:R-:W-:Y:S01]  /*6b20*/  IMAD R5, R74, R72, R5 ;  /* 0x000000484a057224 */ /* 0x000fe200078e0205 */
[----:B------:R-:W-:Y:S01]  /*6b30*/  SHF.L.U32 R74, R82, 0x10, RZ ;  /* 0x00000010524a7819 */ /* 0x000fe200000006ff */
[----:B------:R-:W-:Y:S01]  /*6b40*/  IMAD R11, R70, R11, RZ ;  /* 0x0000000b460b7224 */ /* 0x000fe200078e02ff */
[----:B------:R-:W-:Y:S01]  /*6b50*/  I2IP.S8.S32.SAT R88, R2, R0, R89 ;  /* 0x0000000002587239 */ /* 0x000fe20000001459 */
[C---:B------:R-:W-:Y:S01]  /*6b60*/  IMAD R8, R70.reuse, R12, RZ ;  /* 0x0000000c46087224 */ /* 0x040fe200078e02ff */
[----:B------:R-:W-:Y:S01]  /*6b70*/  SHF.R.S32.HI R74, RZ, 0x18, R74 ;  /* 0x00000018ff4a7819 */ /* 0x000fe2000001144a */
[-C--:B------:R-:W-:Y:S01]  /*6b80*/  IMAD R6, R77, R72.reuse, R6 ;  /* 0x000000484d067224 */ /* 0x080fe200078e0206 */
[----:B------:R-:W-:Y:S01]  /*6b90*/  SHF.R.S32.HI R75, RZ, 0x18, R75 ;  /* 0x00000018ff4b7819 */ /* 0x000fe2000001144b */
[----:B------:R-:W-:Y:S01]  /*6ba0*/  IMAD R9, R70, R13, RZ ;  /* 0x0000000d46097224 */ /* 0x000fe200078e02ff */
[----:B------:R-:W-:Y:S01]  /*6bb0*/  SHF.L.U32 R77, R83, 0x8, RZ ;  /* 0x00000008534d7819 */ /* 0x000fe200000006ff */
[-C--:B------:R-:W-:Y:S01]  /*6bc0*/  IMAD R11, R76, R72.reuse, R11 ;  /* 0x000000484c0b7224 */ /* 0x080fe200078e020b */
[----:B------:R-:W-:Y:S01]  /*6bd0*/  SHF.R.S32.HI R76, RZ, 0x18, R83 ;  /* 0x00000018ff4c7819 */ /* 0x000fe20000011453 */
[----:B------:R-:W-:Y:S01]  /*6be0*/  IMAD R8, R73, R72, R8 ;  /* 0x0000004849087224 */ /* 0x000fe200078e0208 */
[----:B------:R-:W-:Y:S01]  /*6bf0*/  SHF.R.S32.HI R73, RZ, 0x18, R82 ;  /* 0x00000018ff497819 */ /* 0x000fe20000011452 */
[----:B------:R-:W-:Y:S01]  /*6c00*/  IMAD R10, R70, R14, RZ ;  /* 0x0000000e460a7224 */ /* 0x000fe200078e02ff */
[----:B------:R-:W-:Y:S01]  /*6c10*/  I2IP.S8.S32.SAT R90, R11, R6, RZ ;  /* 0x000000060b5a7239 */ /* 0x000fe200000014ff */
[----:B------:R-:W-:Y:S01]  /*6c20*/  IMAD R9, R74, R72, R9 ;  /* 0x000000484a097224 */ /* 0x000fe200078e0209 */
[----:B------:R-:W-:Y:S01]  /*6c30*/  SHF.R.S32.HI R77, RZ, 0x18, R77 ;  /* 0x00000018ff4d7819 */ /* 0x000fe2000001144d */
[----:B------:R-:W-:Y:S01]  /*6c40*/  IMAD.U32 R74, R83, 0x10000, RZ ;  /* 0x00010000534a7824 */ /* 0x000fe200078e00ff */
[----:B------:R-:W-:Y:S01]  /*6c50*/  I2IP.S8.S32.SAT R89, R5, R4, R90 ;  /* 0x0000000405597239 */ /* 0x000fe2000000145a */
[C---:B------:R-:W-:Y:S02]  /*6c60*/  IMAD R15, R70.reuse, R15, RZ ;  /* 0x0000000f460f7224 */ /* 0x040fe400078e02ff */
[----:B------:R-:W-:Y:S01]  /*6c70*/  IMAD R10, R75, R72, R10 ;  /* 0x000000484b0a7224 */ /* 0x000fe200078e020a */
[----:B------:R-:W-:Y:S01]  /*6c80*/  PRMT R75, R83, 0x8880, RZ ;  /* 0x00008880534b7816 */ /* 0x000fe200000000ff */
        /* <DEDUP_REMOVED lines=11> */
[C---:B------:R-:W-:Y:S01]  /*6d40*/  IMAD R19, R70.reuse, R19, RZ ;  /* 0x0000001346137224 */ /* 0x040fe200078e02ff */
[----:B------:R-:W-:Y:S01]  /*6d50*/  I2IP.S8.S32.SAT R90, R9, R8, R90 ;  /* 0x00000008095a7239 */ /* 0x000fe2000000145a */
[C---:B------:R-:W-:Y:S01]  /*6d60*/  IMAD R16, R70.reuse, R20, RZ ;  /* 0x0000001446107224 */ /* 0x040fe200078e02ff */
[----:B------:R-:W-:Y:S01]  /*6d70*/  SHF.R.S32.HI R74, RZ, 0x18, R74 ;  /* 0x00000018ff4a7819 */ /* 0x000fe2000001144a */
[-C--:B------:R-:W-:Y:S01]  /*6d80*/  IMAD R14, R77, R72.reuse, R14 ;  /* 0x000000484d0e7224 */ /* 0x080fe200078e020e */
[----:B------:R-:W-:Y:S01]  /*6d90*/  SHF.R.S32.HI R75, RZ, 0x18, R75 ;  /* 0x00000018ff4b7819 */ /* 0x000fe2000001144b */
[----:B------:R-:W-:Y:S01]  /*6da0*/  IMAD R17, R70, R21, RZ ;  /* 0x0000001546117224 */ /* 0x000fe200078e02ff */
[----:B------:R-:W-:Y:S01]  /*6db0*/  SHF.L.U32 R77, R85, 0x8, RZ ;  /* 0x00000008554d7819 */ /* 0x000fe200000006ff */
[----:B------:R-:W-:Y:S01]  /*6dc0*/  IMAD R19, R76, R72, R19 ;  /* 0x000000484c137224 */ /* 0x000fe200078e0213 */
[----:B------:R-:W-:Y:S01]  /*6dd0*/  SHF.R.S32.HI R76, RZ, 0x18, R85 ;  /* 0x00000018ff4c7819 */ /* 0x000fe20000011455 */
[----:B------:R-:W-:Y:S01]  /*6de0*/  IMAD R18, R70, R22, RZ ;  /* 0x0000001646127224 */ /* 0x000fe200078e02ff */
[----:B------:R-:W-:Y:S01]  /*6df0*/  SHF.R.S32.HI R77, RZ, 0x18, R77 ;  /* 0x00000018ff4d7819 */ /* 0x000fe2000001144d */
[----:B------:R-:W-:Y:S01]  /*6e00*/  IMAD R16, R73, R72, R16 ;  /* 0x0000004849107224 */ /* 0x000fe200078e0210 */
[----:B------:R-:W-:Y:S01]  /*6e10*/  I2IP.S8.S32.SAT R91, R19, R14, RZ ;  /* 0x0000000e135b7239 */ /* 0x000fe200000014ff */
[-C--:B------:R-:W-:Y:S01]  /*6e20*/  IMAD R17, R74, R72.reuse, R17 ;  /* 0x000000484a117224 */ /* 0x080fe200078e0211 */
[----:B------:R-:W-:Y:S01]  /*6e30*/  SHF.L.U32 R74, R85, 0x10, RZ ;  /* 0x00000010554a7819 */ /* 0x000fe200000006ff */
[C---:B------:R-:W-:Y:S01]  /*6e40*/  IMAD R23, R70.reuse, R23, RZ ;  /* 0x0000001746177224 */ /* 0x040fe200078e02ff */
[----:B------:R-:W-:Y:S01]  /*6e50*/  SHF.R.S32.HI R73, RZ, 0x18, R84 ;  /* 0x00000018ff497819 */ /* 0x000fe20000011454 */
[----:B------:R-:W-:Y:S01]  /*6e60*/  IMAD R18, R75, R72, R18 ;  /* 0x000000484b127224 */ /* 0x000fe200078e0212 */
[----:B------:R-:W-:Y:S01]  /*6e70*/  PRMT R75, R85, 0x8880, RZ ;  /* 0x00008880554b7816 */ /* 0x000fe200000000ff */
[C---:B------:R-:W-:Y:S01]  /*6e80*/  IMAD R20, R70.reuse, R24, RZ ;  /* 0x0000001846147224 */ /* 0x040fe200078e02ff */
[----:B------:R-:W-:Y:S01]  /*6e90*/  SHF.R.S32.HI R74, RZ, 0x18, R74 ;  /* 0x00000018ff4a7819 */ /* 0x000fe2000001144a */
[----:B------:R-:W-:Y:S01]  /*6ea0*/  IMAD R21, R70, R25, RZ ;  /* 0x0000001946157224 */ /* 0x000fe200078e02ff */
[----:B------:R-:W-:Y:S01]  /*6eb0*/  I2IP.S8.S32.SAT R91, R13, R12, R91 ;  /* 0x0000000c0d5b7239 */ /* 0x000fe2000000145b */
[-C--:B------:R-:W-:Y:S01]  /*6ec0*/  IMAD R23, R73, R72.reuse, R23 ;  /* 0x0000004849177224 */ /* 0x080fe200078e0217 */
[C---:B------:R-:W-:Y:S01]  /*6ed0*/  PRMT R73, R86.reuse, 0x8880, RZ ;  /* 0x0000888056497816 */ /* 0x040fe200000000ff */
[-C--:B------:R-:W-:Y:S01]  /*6ee0*/  IMAD R20, R75, R72.reuse, R20 ;  /* 0x000000484b147224 */ /* 0x080fe200078e0214 */
[----:B------:R-:W-:Y:S01]  /*6ef0*/  SHF.L.U32 R75, R86, 0x8, RZ ;  /* 0x00000008564b7819 */ /* 0x000fe200000006ff */
[----:B------:R-:W-:Y:S01]  /*6f00*/  IMAD R21, R74, R72, R21 ;  /* 0x000000484a157224 */ /* 0x000fe200078e0215 */
[----:B------:R1:W-:Y:S01]  /*6f10*/  STS.128 [R135+UR44+0x4200], R88 ;  /* 0x0042005887007988 */ /* 0x0003e20008000c2c */
[----:B------:R-:W-:Y:S01]  /*6f20*/  IMAD R22, R70, R26, RZ ;  /* 0x0000001a46167224 */ /* 0x000fe200078e02ff */
[----:B------:R-:W-:Y:S01]  /*6f30*/  I2IP.S8.S32.SAT R100, R23, R18, RZ ;  /* 0x0000001217647239 */ /* 0x000fe200000014ff */
[----:B------:R-:W-:Y:S01]  /*6f40*/  IMAD.U32 R74, R86, 0x10000, RZ ;  /* 0x00010000564a7824 */ /* 0x000fe200078e00ff */
[----:B------:R-:W-:Y:S01]  /*6f50*/  SHF.R.S32.HI R75, RZ, 0x18, R75 ;  /* 0x00000018ff4b7819 */ /* 0x000fe2000001144b */
[C---:B------:R-:W-:Y:S01]  /*6f60*/  IMAD R27, R70.reuse, R27, RZ ;  /* 0x0000001b461b7224 */ /* 0x040fe200078e02ff */
[----:B------:R-:W-:Y:S01]  /*6f70*/  I2IP.S8.S32.SAT R100, R17, R16, R100 ;  /* 0x0000001011647239 */ /* 0x000fe20000001464 */
[C---:B------:R-:W-:Y:S01]  /*6f80*/  IMAD R24, R70.reuse, R28, RZ ;  /* 0x0000001c46187224 */ /* 0x040fe200078e02ff */
[----:B------:R-:W-:Y:S01]  /*6f90*/  SHF.R.S32.HI R74, RZ, 0x18, R74 ;  /* 0x00000018ff4a7819 */ /* 0x000fe2000001144a */
[-C--:B------:R-:W-:Y:S01]  /*6fa0*/  IMAD R22, R77, R72.reuse, R22 ;  /* 0x000000484d167224 */ /* 0x080fe200078e0216 */
[----:B------:R-:W-:Y:S01]  /*6fb0*/  SHF.L.U32 R77, R87, 0x8, RZ ;  /* 0x00000008574d7819 */ /* 0x000fe200000006ff */
[----:B------:R-:W-:Y:S02]  /*6fc0*/  IMAD R25, R70, R29, RZ ;  /* 0x0000001d46197224 */ /* 0x000fe400078e02ff */
        /* <DEDUP_REMOVED lines=33> */
[----:B------:R-:W-:Y:S01]  /*71e0*/  PRMT R76, R93, 0x8880, RZ ;  /* 0x000088805d4c7816 */ /* 0x000fe200000000ff */
[C---:B------:R-:W-:Y:S02]  /*71f0*/  IMAD R34, R70.reuse, R38, RZ ;  /* 0x0000002646227224 */ /* 0x040fe400078e02ff */
[----:B------:R-:W-:Y:S01]  /*7200*/  IMAD R32, R73, R72, R32 ;  /* 0x0000004849207224 */ /* 0x000fe200078e0220 */
[----:B------:R-:W-:Y:S01]  /*7210*/  SHF.R.S32.HI R73, RZ, 0x18, R92 ;  /* 0x00000018ff497819 */ /* 0x000fe2000001145c */
[----:B------:R-:W-:Y:S01]  /*7220*/  IMAD R39, R70, R39, RZ ;  /* 0x0000002746277224 */ /* 0x000fe200078e02ff */
[----:B------:R-:W-:Y:S01]  /*7230*/  I2IP.S8.S32.SAT R103, R35, R30, RZ ;  /* 0x0000001e23677239 */ /* 0x000fe200000014ff */
[-C--:B------:R-:W-:Y:S02]  /*7240*/  IMAD R33, R74, R72.reuse, R33 ;  /* 0x000000484a217224 */ /* 0x080fe400078e0221 */
[----:B------:R-:W-:Y:S01]  /*7250*/  IMAD R34, R75, R72, R34 ;  /* 0x000000484b227224 */ /* 0x000fe200078e0222 */
[----:B------:R-:W-:Y:S01]  /*7260*/  I2IP.S8.S32.SAT R103, R29, R28, R103 ;  /* 0x0000001c1d677239 */ /* 0x000fe20000001467 */
[C---:B------:R-:W-:Y:S01]  /*7270*/  IMAD.U32 R74, R93.reuse, 0x10000, RZ ;  /* 0x000100005d4a7824 */ /* 0x040fe200078e00ff */
[----:B------:R-:W-:Y:S01]  /*7280*/  SHF.L.U32 R75, R93, 0x8, RZ ;  /* 0x000000085d4b7819 */ /* 0x000fe200000006ff */
[----:B------:R-:W-:Y:S01]  /*7290*/  IMAD R39, R73, R72, R39 ;  /* 0x0000004849277224 */ /* 0x000fe200078e0227 */
[----:B------:R-:W-:Y:S01]  /*72a0*/  MOV R73, R76 ;  /* 0x0000004c00497202 */ /* 0x000fe20000000f00 */
[C---:B------:R-:W-:Y:S01]  /*72b0*/  IMAD R36, R70.reuse, R40, RZ ;  /* 0x0000002846247224 */ /* 0x040fe200078e02ff */
[----:B------:R-:W-:Y:S01]  /*72c0*/  SHF.R.S32.HI R74, RZ, 0x18, R74 ;  /* 0x00000018ff4a7819 */ /* 0x000fe2000001144a */
[C---:B------:R-:W-:Y:S01]  /*72d0*/  IMAD R37, R70.reuse, R41, RZ ;  /* 0x0000002946257224 */ /* 0x040fe200078e02ff */
[----:B------:R-:W-:Y:S01]  /*72e0*/  SHF.R.S32.HI R75, RZ, 0x18, R75 ;  /* 0x00000018ff4b7819 */ /* 0x000fe2000001144b */
[----:B------:R-:W-:Y:S01]  /*72f0*/  IMAD R38, R70, R42, RZ ;  /* 0x0000002a46267224 */ /* 0x000fe200078e02ff */
[----:B------:R1:W-:Y:S01]  /*7300*/  STS.128 [R157+0x4200], R100 ;  /* 0x004200649d007388 */ /* 0x0003e20000000c00 */
[----:B------:R-:W-:Y:S01]  /*7310*/  IMAD R36, R73, R72, R36 ;  /* 0x0000004849247224 */ /* 0x000fe200078e0224 */
[----:B------:R-:W-:Y:S01]  /*7320*/  I2IP.S8.S32.SAT R104, R39, R34, RZ ;  /* 0x0000002227687239 */ /* 0x000fe200000014ff */
[-C--:B------:R-:W-:Y:S01]  /*7330*/  IMAD R37, R74, R72.reuse, R37 ;  /* 0x000000484a257224 */ /* 0x080fe200078e0225 */
[----:B------:R-:W-:Y:S01]  /*7340*/  SHF.R.S32.HI R76, RZ, 0x18, R93 ;  /* 0x00000018ff4c7819 */ /* 0x000fe2000001145d */
[----:B------:R-:W-:Y:S01]  /*7350*/  IMAD R43, R70, R43, RZ ;  /* 0x0000002b462b7224 */ /* 0x000fe200078e02ff */
[C---:B------:R-:W-:Y:S01]  /*7360*/  SHF.L.U32 R74, R94.reuse, 0x10, RZ ;  /* 0x000000105e4a7819 */ /* 0x040fe200000006ff */
[----:B------:R-:W-:Y:S01]  /*7370*/  IMAD R38, R75, R72, R38 ;  /* 0x000000484b267224 */ /* 0x000fe200078e0226 */
[----:B------:R-:W-:Y:S01]  /*7380*/  PRMT R73, R94, 0x8880, RZ ;  /* 0x000088805e497816 */ /* 0x000fe200000000ff */
[----:B------:R-:W-:Y:S01]  /*7390*/  IMAD R40, R70, R44, RZ ;  /* 0x0000002c46287224 */ /* 0x000fe200078e02ff */
[----:B------:R-:W-:Y:S01]  /*73a0*/  SHF.L.U32 R75, R94, 0x8, RZ ;  /* 0x000000085e4b7819 */ /* 0x000fe200000006ff */
[----:B------:R-:W-:Y:S01]  /*73b0*/  IMAD R41, R70, R45, RZ ;  /* 0x0000002d46297224 */ /* 0x000fe200078e02ff */
[----:B------:R-:W-:Y:S01]  /*73c0*/  SHF.R.S32.HI R74, RZ, 0x18, R74 ;  /* 0x00000018ff4a7819 */ /* 0x000fe2000001144a */
[----:B------:R-:W-:Y:S01]  /*73d0*/  IMAD R43, R76, R72, R43 ;  /* 0x000000484c2b7224 */ /* 0x000fe200078e022b */
[----:B------:R-:W-:Y:S01]  /*73e0*/  SHF.R.S32.HI R75, RZ, 0x18, R75 ;  /* 0x00000018ff4b7819 */ /* 0x000fe2000001144b */
[C---:B------:R-:W-:Y:S01]  /*73f0*/  IMAD R42, R70.reuse, R46, RZ ;  /* 0x0000002e462a7224 */ /* 0x040fe200078e02ff */
[----:B------:R-:W-:Y:S01]  /*7400*/  I2IP.S8.S32.SAT R104, R33, R32, R104 ;  /* 0x0000002021687239 */ /* 0x000fe20000001468 */
[----:B------:R-:W-:Y:S01]  /*7410*/  IMAD R40, R73, R72, R40 ;  /* 0x0000004849287224 */ /* 0x000fe200078e0228 */
[----:B------:R-:W-:Y:S01]  /*7420*/  SHF.R.S32.HI R76, RZ, 0x18, R94 ;  /* 0x00000018ff4c7819 */ /* 0x000fe2000001145e */
[----:B------:R-:W-:Y:S01]  /*7430*/  IMAD R47, R70, R47, RZ ;  /* 0x0000002f462f7224 */ /* 0x000fe200078e02ff */
[----:B------:R-:W-:Y:S01]  /*7440*/  I2IP.S8.S32.SAT R105, R43, R38, RZ ;  /* 0x000000262b697239 */ /* 0x000fe200000014ff */
[-C--:B------:R-:W-:Y:S01]  /*7450*/  IMAD R41, R74, R72.reuse, R41 ;  /* 0x000000484a297224 */ /* 0x080fe200078e0229 */
[----:B------:R-:W-:Y:S01]  /*7460*/  PRMT R73, R95, 0x8880, RZ ;  /* 0x000088805f497816 */ /* 0x000fe200000000ff */
[-C--:B------:R-:W-:Y:S01]  /*7470*/  IMAD R42, R75, R72.reuse, R42 ;  /* 0x000000484b2a7224 */ /* 0x080fe200078e022a */
[----:B------:R-:W-:Y:S01]  /*7480*/  SHF.L.U32 R74, R95, 0x10, RZ ;  /* 0x000000105f4a7819 */ /* 0x000fe200000006ff */
[----:B------:R-:W-:Y:S01]  /*7490*/  IMAD R47, R76, R72, R47 ;  /* 0x000000484c2f7224 */ /* 0x000fe200078e022f */
[----:B------:R-:W-:Y:S01]  /*74a0*/  I2IP.S8.S32.SAT R105, R37, R36, R105 ;  /* 0x0000002425697239 */ /* 0x000fe20000001469 */
[C---:B------:R-:W-:Y:S01]  /*74b0*/  IMAD R44, R70.reuse, R48, RZ ;  /* 0x00000030462c7224 */ /* 0x040fe200078e02ff */
[----:B------:R-:W-:Y:S01]  /*74c0*/  SHF.R.S32.HI R74, RZ, 0x18, R74 ;  /* 0x00000018ff4a7819 */ /* 0x000fe2000001144a */
[----:B------:R-:W-:Y:S01]  /*74d0*/  IMAD.SHL.U32 R76, R95, 0x100, RZ ;  /* 0x000001005f4c7824 */ /* 0x000fe200078e00ff */
[----:B------:R-:W-:Y:S01]  /*74e0*/  I2IP.S8.S32.SAT R106, R47, R42, RZ ;  /* 0x0000002a2f6a7239 */ /* 0x000fe200000014ff */
[----:B------:R-:W-:Y:S01]  /*74f0*/  IMAD R45, R70, R49, RZ ;  /* 0x00000031462d7224 */ /* 0x000fe200078e02ff */
[----:B------:R-:W-:Y:S01]  /*7500*/  PRMT R75, R96, 0x8880, RZ ;  /* 0x00008880604b7816 */ /* 0x000fe200000000ff */
[----:B------:R-:W-:Y:S01]  /*7510*/  IMAD R44, R73, R72, R44 ;  /* 0x00000048492c7224 */ /* 0x000fe200078e022c */
[----:B------:R-:W-:Y:S01]  /*7520*/  SHF.R.S32.HI R73, RZ, 0x18, R76 ;  /* 0x00000018ff497819 */ /* 0x000fe2000001144c */
[----:B------:R-:W-:Y:S01]  /*7530*/  IMAD R46, R70, R50, RZ ;  /* 0x00000032462e7224 */ /* 0x000fe200078e02ff */
[----:B------:R-:W-:Y:S01]  /*7540*/  I2IP.S8.S32.SAT R106, R41, R40, R106 ;  /* 0x00000028296a7239 */ /* 0x000fe2000000146a */
[----:B------:R-:W-:Y:S01]  /*7550*/  IMAD R45, R74, R72, R45 ;  /* 0x000000484a2d7224 */ /* 0x000fe200078e022d */
[----:B------:R-:W-:Y:S01]  /*7560*/  SHF.R.S32.HI R74, RZ, 0x18, R95 ;  /* 0x00000018ff4a7819 */ /* 0x000fe2000001145f */
[----:B------:R-:W-:Y:S01]  /*7570*/  IMAD R51, R70, R51, RZ ;  /* 0x0000003346337224 */ /* 0x000fe200078e02ff */
[----:B------:R-:W-:Y:S01]  /*7580*/  SHF.L.U32 R76, R96, 0x8, RZ ;  /* 0x00000008604c7819 */ /* 0x000fe200000006ff */
[----:B------:R-:W-:Y:S02]  /*7590*/  IMAD R48, R70, R52, RZ ;  /* 0x0000003446307224 */ /* 0x000fe400078e02ff */
[-C--:B------:R-:W-:Y:S01]  /*75a0*/  IMAD R46, R73, R72.reuse, R46 ;  /* 0x00000048492e7224 */ /* 0x080fe200078e022e */
[----:B------:R-:W-:Y:S01]  /*75b0*/  SHF.R.S32.HI R73, RZ, 0x18, R77 ;  /* 0x00000018ff497819 */ /* 0x000fe2000001144d */
[-C--:B------:R-:W-:Y:S01]  /*75c0*/  IMAD R51, R74, R72.reuse, R51 ;  /* 0x000000484a337224 */ /* 0x080fe200078e0233 */
[----:B------:R-:W-:Y:S01]  /*75d0*/  SHF.R.S32.HI R74, RZ, 0x18, R96 ;  /* 0x00000018ff4a7819 */ /* 0x000fe20000011460 */
[----:B------:R-:W-:Y:S01]  /*75e0*/  IMAD R49, R70, R53, RZ ;  /* 0x0000003546317224 */ /* 0x000fe200078e02ff */
[----:B------:R-:W-:Y:S01]  /*75f0*/  SHF.L.U32 R77, R98, 0x8, RZ ;  /* 0x00000008624d7819 */ /* 0x000fe200000006ff */
[----:B------:R-:W-:Y:S01]  /*7600*/  IMAD R48, R75, R72, R48 ;  /* 0x000000484b307224 */ /* 0x000fe200078e0230 */
[----:B------:R-:W-:Y:S01]  /*7610*/  SHF.R.S32.HI R75, RZ, 0x18, R76 ;  /* 0x00000018ff4b7819 */ /* 0x000fe2000001144c */
[C---:B------:R-:W-:Y:S01]  /*7620*/  IMAD R50, R70.reuse, R54, RZ ;  /* 0x0000003646327224 */ /* 0x040fe200078e02ff */
[----:B------:R-:W-:Y:S01]  /*7630*/  I2IP.S8.S32.SAT R107, R51, R46, RZ ;  /* 0x0000002e336b7239 */ /* 0x000fe200000014ff */
[C---:B------:R-:W-:Y:S01]  /*7640*/  IMAD R55, R70.reuse, R55, RZ ;  /* 0x0000003746377224 */ /* 0x040fe200078e02ff */
[----:B------:R-:W-:Y:S01]  /*7650*/  SHF.L.U32 R76, R97, 0x10, RZ ;  /* 0x00000010614c7819 */ /* 0x000fe200000006ff */
[----:B------:R-:W-:Y:S01]  /*7660*/  IMAD R49, R73, R72, R49 ;  /* 0x0000004849317224 */ /* 0x000fe200078e0231 */
[----:B------:R-:W-:Y:S01]  /*7670*/  PRMT R73, R97, 0x8880, RZ ;  /* 0x0000888061497816 */ /* 0x000fe200000000ff */
[----:B------:R-:W-:Y:S01]  /*7680*/  IMAD R52, R70, R56, RZ ;  /* 0x0000003846347224 */ /* 0x000fe200078e02ff */
[----:B------:R-:W-:Y:S01]  /*7690*/  I2IP.S8.S32.SAT R107, R45, R44, R107 ;  /* 0x0000002c2d6b7239 */ /* 0x000fe2000000146b */
[-C--:B------:R-:W-:Y:S01]  /*76a0*/  IMAD R50, R75, R72.reuse, R50 ;  /* 0x000000484b327224 */ /* 0x080fe200078e0232 */
[----:B------:R-:W-:Y:S01]  /*76b0*/  PRMT R75, R98, 0x8880, RZ ;  /* 0x00008880624b7816 */ /* 0x000fe200000000ff */
[-C--:B------:R-:W-:Y:S01]  /*76c0*/  IMAD R55, R74, R72.reuse, R55 ;  /* 0x000000484a377224 */ /* 0x080fe200078e0237 */
[----:B------:R-:W-:Y:S01]  /*76d0*/  SHF.R.S32.HI R74, RZ, 0x18, R76 ;  /* 0x00000018ff4a7819 */ /* 0x000fe2000001144c */
[----:B------:R-:W-:Y:S01]  /*76e0*/  IMAD R52, R73, R72, R52 ;  /* 0x0000004849347224 */ /* 0x000fe200078e0234 */
[----:B------:R-:W-:Y:S01]  /*76f0*/  SHF.L.U32 R73, R97, 0x8, RZ ;  /* 0x0000000861497819 */ /* 0x000fe200000006ff */
[C---:B------:R-:W-:Y:S01]  /*7700*/  IMAD R53, R70.reuse, R57, RZ ;  /* 0x0000003946357224 */ /* 0x040fe200078e02ff */
[----:B------:R1:W-:Y:S01]  /*7710*/  STS.128 [R156+0x4200], R104 ;  /* 0x004200689c007388 */ /* 0x0003e20000000c00 */
[----:B------:R-:W-:Y:S01]  /*7720*/  IMAD R54, R70, R58, RZ ;  /* 0x0000003a46367224 */ /* 0x000fe200078e02ff */
[----:B------:R-:W-:Y:S01]  /*7730*/  SHF.R.S32.HI R73, RZ, 0x18, R73 ;  /* 0x00000018ff497819 */ /* 0x000fe20000011449 */
[----:B------:R-:W-:Y:S01]  /*7740*/  IMAD R53, R74, R72, R53 ;  /* 0x000000484a357224 */ /* 0x000fe200078e0235 */
[----:B------:R-:W-:Y:S01]  /*7750*/  SHF.L.U32 R76, R98, 0x10, RZ ;  /* 0x00000010624c7819 */ /* 0x000fe200000006ff */
[C---:B------:R-:W-:Y:S01]  /*7760*/  IMAD R59, R70.reuse, R59, RZ ;  /* 0x0000003b463b7224 */ /* 0x040fe200078e02ff */
[----:B------:R-:W-:Y:S01]  /*7770*/  SHF.R.S32.HI R74, RZ, 0x18, R97 ;  /* 0x00000018ff4a7819 */ /* 0x000fe20000011461 */
[C---:B------:R-:W-:Y:S01]  /*7780*/  IMAD R56, R70.reuse, R60, RZ ;  /* 0x0000003c46387224 */ /* 0x040fe200078e02ff */
[----:B------:R-:W-:Y:S01]  /*7790*/  I2IP.S8.S32.SAT R108, R55, R50, RZ ;  /* 0x00000032376c7239 */ /* 0x000fe200000014ff */
[----:B------:R-:W-:Y:S01]  /*77a0*/  IMAD R54, R73, R72, R54 ;  /* 0x0000004849367224 */ /* 0x000fe200078e0236 */
[----:B------:R-:W-:Y:S01]  /*77b0*/  SHF.R.S32.HI R76, RZ, 0x18, R76 ;  /* 0x00000018ff4c7819 */ /* 0x000fe2000001144c */
[----:B------:R-:W-:Y:S01]  /*77c0*/  IMAD R57, R70, R61, RZ ;  /* 0x0000003d46397224 */ /* 0x000fe200078e02ff */
[----:B------:R-:W-:Y:S01]  /*77d0*/  I2IP.S8.S32.SAT R108, R49, R48, R108 ;  /* 0x00000030316c7239 */ /* 0x000fe2000000146c */
[----:B------:R-:W-:Y:S01]  /*77e0*/  IMAD R59, R74, R72, R59 ;  /* 0x000000484a3b7224 */ /* 0x000fe200078e023b */
[----:B------:R-:W-:Y:S01]  /*77f0*/  SHF.R.S32.HI R77, RZ, 0x18, R77 ;  /* 0x00000018ff4d7819 */ /* 0x000fe2000001144d */
[----:B------:R-:W-:Y:S01]  /*7800*/  IMAD R58, R70, R62, RZ ;  /* 0x0000003e463a7224 */ /* 0x000fe200078e02ff */
[----:B------:R-:W-:Y:S01]  /*7810*/  SHF.R.S32.HI R73, RZ, 0x18, R98 ;  /* 0x00000018ff497819 */ /* 0x000fe20000011462 */
[----:B------:R-:W-:Y:S01]  /*7820*/  IMAD R56, R75, R72, R56 ;  /* 0x000000484b387224 */ /* 0x000fe200078e0238 */
[----:B------:R-:W-:Y:S01]  /*7830*/  I2IP.S8.S32.SAT R109, R59, R54, RZ ;  /* 0x000000363b6d7239 */ /* 0x000fe200000014ff */
[----:B------:R-:W-:Y:S01]  /*7840*/  IMAD R57, R76, R72, R57 ;  /* 0x000000484c397224 */ /* 0x000fe200078e0239 */
[C---:B------:R-:W-:Y:S01]  /*7850*/  PRMT R75, R99.reuse, 0x8880, RZ ;  /* 0x00008880634b7816 */ /* 0x040fe200000000ff */
[----:B------:R-:W-:Y:S01]  /*7860*/  IMAD.U32 R74, R99, 0x10000, RZ ;  /* 0x00010000634a7824 */ /* 0x000fe200078e00ff */
[----:B------:R-:W-:Y:S01]  /*7870*/  I2IP.S8.S32.SAT R109, R53, R52, R109 ;  /* 0x00000034356d7239 */ /* 0x000fe2000000146d */
[C---:B------:R-:W-:Y:S01]  /*7880*/  IMAD R63, R70.reuse, R63, RZ ;  /* 0x0000003f463f7224 */ /* 0x040fe200078e02ff */
[----:B------:R-:W-:Y:S01]  /*7890*/  SHF.R.S32.HI R76, RZ, 0x18, R99 ;  /* 0x00000018ff4c7819 */ /* 0x000fe20000011463 */
[----:B------:R-:W-:Y:S01]  /*78a0*/  IMAD R58, R77, R72, R58 ;  /* 0x000000484d3a7224 */ /* 0x000fe200078e023a */
[----:B------:R-:W-:Y:S01]  /*78b0*/  SHF.L.U32 R77, R99, 0x8, RZ ;  /* 0x00000008634d7819 */ /* 0x000fe200000006ff */
[C---:B------:R-:W-:Y:S01]  /*78c0*/  IMAD R60, R70.reuse, R64, RZ ;  /* 0x00000040463c7224 */ /* 0x040fe200078e02ff */
[----:B------:R-:W-:Y:S01]  /*78d0*/  SHF.R.S32.HI R74, RZ, 0x18, R74 ;  /* 0x00000018ff4a7819 */ /* 0x000fe2000001144a */
[C---:B------:R-:W-:Y:S01]  /*78e0*/  IMAD R61, R70.reuse, R65, RZ ;  /* 0x00000041463d7224 */ /* 0x040fe200078e02ff */
[----:B------:R-:W-:Y:S01]  /*78f0*/  SHF.R.S32.HI R77, RZ, 0x18, R77 ;  /* 0x00000018ff4d7819 */ /* 0x000fe2000001144d */
[-C--:B------:R-:W-:Y:S02]  /*7900*/  IMAD R63, R73, R72.reuse, R63 ;  /* 0x00000048493f7224 */ /* 0x080fe400078e023f */
[----:B------:R-:W-:Y:S02]  /*7910*/  IMAD R60, R75, R72, R60 ;  /* 0x000000484b3c7224 */ /* 0x000fe400078e023c */
[----:B------:R-:W-:Y:S01]  /*7920*/  IMAD R62, R70, R66, RZ ;  /* 0x00000042463e7224 */ /* 0x000fe200078e02ff */
[----:B------:R-:W-:Y:S01]  /*7930*/  I2IP.S8.S32.SAT R110, R63, R58, RZ ;  /* 0x0000003a3f6e7239 */ /* 0x000fe200000014ff */
[----:B------:R-:W-:Y:S02]  /*7940*/  IMAD R61, R74, R72, R61 ;  /* 0x000000484a3d7224 */ /* 0x000fe400078e023d */
[----:B------:R-:W-:Y:S01]  /*7950*/  IMAD R67, R70, R67, RZ ;  /* 0x0000004346437224 */ /* 0x000fe200078e02ff */
[----:B------:R-:W-:Y:S01]  /*7960*/  I2IP.S8.S32.SAT R110, R57, R56, R110 ;  /* 0x00000038396e7239 */ /* 0x000fe2000000146e */
[-C--:B------:R-:W-:Y:S02]  /*7970*/  IMAD R62, R77, R72.reuse, R62 ;  /* 0x000000484d3e7224 */ /* 0x080fe400078e023e */
[----:B------:R-:W-:Y:S05]  /*7980*/  IMAD R67, R76, R72, R67 ;  /* 0x000000484c437224 */ /* 0x000fea00078e0243 */
[----:B------:R-:W-:Y:S04]  /*7990*/  I2IP.S8.S32.SAT R111, R67, R62, RZ ;  /* 0x0000003e436f7239 */ /* 0x000fe800000014ff */
[----:B------:R-:W-:Y:S05]  /*79a0*/  I2IP.S8.S32.SAT R111, R61, R60, R111 ;  /* 0x0000003c3d6f7239 */ /* 0x000fea000000146f */
[----:B------:R1:W-:Y:S01]  /*79b0*/  STS.128 [R155+0x4200], R108 ;  /* 0x0042006c9b007388 */ /* 0x0003e20000000c00 */
[----:B------:R-:W-:Y:S01]  /*79c0*/  @!PT LDS RZ, [RZ] ;  /* 0x00000000fffff984 */ /* 0x000fe20000000800 */
[----:B------:R-:W-:Y:S01]  /*79d0*/  @!PT LDS RZ, [RZ] ;  /* 0x00000000fffff984 */ /* 0x000fe20000000800 */
[----:B------:R-:W-:Y:S01]  /*79e0*/  @!PT LDS RZ, [RZ] ;  /* 0x00000000fffff984 */ /* 0x000fe20000000800 */
[----:B------:R-:W-:Y:S01]  /*79f0*/  @!PT LDS RZ, [RZ] ;  /* 0x00000000fffff984 */ /* 0x000fe20000000800 */
[----:B------:R2:W-:Y:S07]  /*7a00*/  MEMBAR.ALL.CTA ;  /* 0x0000000000007992 */ /* 0x0005ee0000008000 */
[----:B--2---:R-:W2:Y:S02]  /*7a10*/  FENCE.VIEW.ASYNC.S ;  /* 0x00000000000073c6 */ /* 0x004ea40000000000 */
[----:B--2---:R-:W-:Y:S06]  /*7a20*/  BAR.SYNC.DEFER_BLOCKING 0x1, 0x80 ;  /* 0x0042000000007b1d */ /* 0x004fec0000010000 */
[----:B------:R-:W-:Y:S05]  /*7a30*/  @P0 BRA `(.L_x_117) ;  /* 0x0000000000280947 */ /* 0x000fea0003800000 */
[----:B------:R-:W2:Y:S01]  /*7a40*/  LDCU.64 UR6, c[0x0][0x348] ;  /* 0x00006900ff0677ac */ /* 0x000ea20008000a00 */
[----:B------:R-:W-:Y:S01]  /*7a50*/  UIADD3 UR4, UPT, UPT, UR44, 0x4200, URZ ;  /* 0x000042002c047890 */ /* 0x000fe2000fffe0ff */
[----:B------:R-:W-:Y:S05]  /*7a60*/  UMOV UR51, UR36 ;  /* 0x0000002400337c82 */ /* 0x000fea0008000000 */
[----:B------:R-:W-:Y:S04]  /*7a70*/  MOV R153, UR4 ;  /* 0x0000000400997c02 */ /* 0x000fe80008000f00 */
[----:B------:R-:W-:Y:S01]  /*7a80*/  R2UR UR48, R153 ;  /* 0x00000000993072ca */ /* 0x000fe200000e0000 */
[----:B--2---:R-:W-:Y:S04]  /*7a90*/  UIADD3 UR4, UP0, UPT, UR6, 0x680, URZ ;  /* 0x0000068006047890 */ /* 0x004fe8000ff1e0ff */
[----:B------:R-:W-:Y:S09]  /*7aa0*/  UIADD3.X UR5, UPT, UPT, URZ, UR7, URZ, UP0, !UPT ;  /* 0x00000007ff057290 */ /* 0x000ff200087fe4ff */
[----:B------:R2:W-:Y:S01]  /*7ab0*/  UTMASTG.3D [UR48], [UR4] ;  /* 0x00000030040073b5 */ /* 0x0005e20008010000 */
[----:B------:R0:W-:Y:S01]  /*7ac0*/  UTMACMDFLUSH ;  /* 0x00000000000079b7 */ /* 0x0001e20000000000 */
[----:B--2---:R-:W-:Y:S04]  /*7ad0*/  DEPBAR.LE SB0, 0x1 ;  /* 0x000080400000791a */ /* 0x004fe80000000000 */
.L_x_117:
[----:B------:R-:W-:Y:S05]  /*7ae0*/  BSYNC.RECONVERGENT B0 ;  /* 0x0000000000007941 */ /* 0x000fea0003800200 */
.L_x_116:
[----:B------:R-:W-:Y:S06]  /*7af0*/  BAR.SYNC.DEFER_BLOCKING 0x1, 0x80 ;  /* 0x0042000000007b1d */ /* 0x000fec0000010000 */
[----:B------:R-:W2:Y:S01]  /*7b00*/  @P6 SYNCS.PHASECHK.TRANS64.TRYWAIT P0, [R114+URZ+0x80], R115 ;  /* 0x00008073720065a7 */ /* 0x000ea200080011ff */
[----:B------:R-:W-:Y:S01]  /*7b10*/  BSSY B1, `(.L_x_118) ;  /* 0x0000023000017945 */ /* 0x000fe20003800000 */
[----:B--2---:R-:W-:Y:S03]  /*7b20*/  @P6 SEL R78, RZ, 0x1, !P0 ;  /* 0x00000001ff4e6807 */ /* 0x004fe60004000000 */
[----:B------:R-:W-:Y:S05]  /*7b30*/  @!P6 BRA `(.L_x_119) ;  /* 0x000000000080e947 */ /* 0x000fea0003800000 */
[----:B------:R-:W-:Y:S01]  /*7b40*/  ISETP.NE.AND P1, PT, R79, RZ, PT ;  /* 0x000000ff4f00720c */ /* 0x000fe20003f25270 */
[----:B------:R-:W-:Y:S01]  /*7b50*/  BSSY B0, `(.L_x_120) ;  /* 0x000000a000007945 */ /* 0x000fe20003800000 */
[----:B------:R-:W-:Y:S11]  /*7b60*/  ISETP.NE.AND P0, PT, R78, RZ, PT ;  /* 0x000000ff4e00720c */ /* 0x000ff60003f05270 */
[----:B------:R-:W-:Y:S04]  /*7b70*/  @P1 IMAD R113, R148, 0x2000, R113 ;  /* 0x0000200094711824 */ /* 0x000fe800078e0271 */
[--C-:B------:R-:W-:Y:S01]  /*7b80*/  @P1 IMAD.IADD R112, R112, 0x1, R113.reuse ;  /* 0x0000000170701824 */ /* 0x100fe200078e0271 */
[----:B------:R-:W-:Y:S01]  /*7b90*/  @P1 IADD3 R2, PT, PT, R152, R113, RZ ;  /* 0x0000007198021210 */ /* 0x000fe20007ffe0ff */
[----:B------:R-:W-:Y:S01]  /*7ba0*/  @P1 IMAD.IADD R0, R151, 0x1, R113 ;  /* 0x0000000197001824 */ /* 0x000fe200078e0271 */
[----:B------:R-:W-:Y:S06]  /*7bb0*/  @P0 BRA `(.L_x_121) ;  /* 0x00000000000c0947 */ /* 0x000fec0003800000 */
[----:B------:R-:W-:Y:S04]  /*7bc0*/  SHF.L.U32 R3, R146, 0x1f, RZ ;  /* 0x0000001f92037819 */ /* 0x000fe800000006ff */
[----:B------:R-:W2:Y:S02]  /*7bd0*/  SYNCS.PHASECHK.TRANS64.TRYWAIT P0, [R114+URZ+0x80], R3 ;  /* 0x00008003720075a7 */ /* 0x000ea400080011ff */
[----:B--2---:R-:W-:Y:S05]  /*7be0*/  @!P0 BRA `(.L_x_122) ;  /* 0x0000002000ac8947 */ /* 0x004fea0003800000 */
.L_x_121:
[----:B------:R-:W-:Y:S05]  /*7bf0*/  BSYNC B0 ;  /* 0x0000000000007941 */ /* 0x000fea0003800000 */
.L_x_120:
[----:B------:R-:W-:Y:S01]  /*7c00*/  ISETP.NE.AND P0, PT, R79, RZ, PT ;  /* 0x000000ff4f00720c */ /* 0x000fe20003f05270 */
[----:B--2---:R-:W-:Y:S02]  /*7c10*/  VIADD R114, R114, 0x90 ;  /* 0x0000009072727836 */ /* 0x004fe40000000000 */
[----:B------:R-:W-:Y:S02]  /*7c20*/  IMAD.U32 R3, RZ, RZ, UR46 ;  /* 0x0000002eff037e24 */ /* 0x000fe4000f8e00ff */
[----:B------:R-:W-:Y:S03]  /*7c30*/  VIADD R148, R148, 0x1 ;  /* 0x0000000194947836 */ /* 0x000fe60000000000 */
[----:B------:R-:W-:Y:S05]  /*7c40*/  PRMT R3, R3, 0x654, R114 ;  /* 0x0000065403037816 */ /* 0x000fea0000000072 */
[----:B------:R2:W3:Y:S04]  /*7c50*/  @P0 LDS.128 R80, [R113+0x200] ;  /* 0x0002000071500984 */ /* 0x0004e80000000c00 */
[----:B------:R2:W4:Y:S04]  /*7c60*/  @P0 LDS.128 R84, [R2+0x200] ;  /* 0x0002000002540984 */ /* 0x0005280000000c00 */
        /* <DEDUP_REMOVED lines=9> */
[----:B------:R-:W-:Y:S01]  /*7d00*/  SEL R148, R148, RZ, P0 ;  /* 0x000000ff94947207 */ /* 0x000fe20000000000 */
[----:B-----5:R5:W-:Y:S02]  /*7d10*/  SYNCS.ARRIVE.TRANS64.RED.A1T0 RZ, [R3+URZ], RZ ;  /* 0x000000ff03ff79a7 */ /* 0x020be400081004ff */
[----:B-----5:R-:W-:Y:S04]  /*7d20*/  SEL R3, RZ, 0x1, P0 ;  /* 0x00000001ff037807 */ /* 0x020fe80000000000 */
[----:B--234-:R-:W-:Y:S02]  /*7d30*/  LOP3.LUT R146, R146, R3, RZ, 0x3c, !PT ;  /* 0x0000000392927212 */ /* 0x01cfe400078e3cff */
.L_x_119:
[----:B------:R-:W-:Y:S05]  /*7d40*/  BSYNC B1 ;  /* 0x0000000000017941 */ /* 0x000fea0003800000 */
.L_x_118:
[----:B------:R-:W-:Y:S05]  /*7d50*/  VIADD R0, R71, 0x40 ;  /* 0x0000004047007836 */ /* 0x000fea0000000000 */
[----:B------:R-:W-:Y:S04]  /*7d60*/  SHF.R.U32.HI R0, RZ, 0x15, R0 ;  /* 0x00000015ff007819 */ /* 0x000fe80000011600 */
[----:B------:R-:W-:Y:S11]  /*7d70*/  LOP3.LUT P0, RZ, R0, 0x3, R141, 0x48, !PT ;  /* 0x0000000300ff7812 */ /* 0x000ff6000780488d */
[----:B------:R-:W-:Y:S02]  /*7d80*/  @!UPT UIADD3 URZ, UPT, UPT, URZ, URZ, URZ ;  /* 0x000000fffffff290 */ /* 0x000fe4000fffe0ff */
        /* <DEDUP_REMOVED lines=8> */
[----:B------:R-:W5:Y:S01]  /*7e10*/  LDCU.64 UR4, c[0x4][0x10] ;  /* 0x01000200ff0477ac */ /* 0x000f620008000a00 */
[----:B--2---:R-:W-:Y:S01]  /*7e20*/  MOV R5, UR9 ;  /* 0x0000000900057c02 */ /* 0x004fe20008000f00 */
[----:B------:R-:W-:Y:S01]  /*7e30*/  IMAD.U32 R4, RZ, RZ, UR8 ;  /* 0x00000008ff047e24 */ /* 0x000fe2000f8e00ff */
[----:B---3--:R-:W-:Y:S01]  /*7e40*/  MOV R7, UR7 ;  /* 0x0000000700077c02 */ /* 0x008fe20008000f00 */
[----:B------:R-:W-:Y:S01]  /*7e50*/  IMAD.U32 R6, RZ, RZ, UR6 ;  /* 0x00000006ff067e24 */ /* 0x000fe2000f8e00ff */
[----:B-----5:R-:W-:Y:S01]  /*7e60*/  MOV R11, UR5 ;  /* 0x00000005000b7c02 */ /* 0x020fe20008000f00 */
[----:B------:R-:W-:Y:S02]  /*7e70*/  IMAD.U32 R10, RZ, RZ, UR4 ;  /* 0x00000004ff0a7e24 */ /* 0x000fe4000f8e00ff */
[----:B------:R-:W-:Y:S07]  /*7e80*/  LEPC R20, `(.L_x_123) ;  /* 0x000000001014794e */ /* 0x000fee0000000000 */
[----:B-1--4-:R-:W-:Y:S05]  /*7e90*/  CALL.ABS.NOINC R2 ;  /* 0x0000000002007343 */ /* 0x012fea0003c00000 */
.L_x_123:
[----:B------:R-:W-:Y:S01]  /*7ea0*/  ISETP.NE.AND P0, PT, R154, RZ, PT ;  /* 0x000000ff9a00720c */ /* 0x000fe20003f05270 */
[----:B------:R-:W-:Y:S05]  /*7eb0*/  WARPSYNC.ALL ;  /* 0x0000000000007948 */ /* 0x000fea0003800000 */
[----:B------:R-:W-:Y:S01]  /*7ec0*/  R2UR UR4, R71 ;  /* 0x00000000470472ca */ /* 0x000fe200000e0000 */
[----:B------:R-:W-:Y:S01]  /*7ed0*/  IMAD.U32 R130, R82, 0x10000, RZ ;  /* 0x0001000052827824 */ /* 0x000fe200078e00ff */
[C---:B------:R-:W-:Y:S01]  /*7ee0*/  SHF.L.U32 R75, R80.reuse, 0x10, RZ ;  /* 0x00000010504b7819 */ /* 0x040fe200000006ff */
[----:B------:R-:W-:Y:S01]  /*7ef0*/  IMAD.U32 R115, R87, 0x10000, RZ ;  /* 0x0001000057737824 */ /* 0x000fe200078e00ff */
[----:B------:R-:W-:Y:S01]  /*7f00*/  PRMT R73, R80, 0x8880, RZ ;  /* 0x0000888050497816 */ /* 0x000fe200000000ff */
[----:B-1----:R-:W-:Y:S01]  /*7f10*/  IMAD.U32 R104, R96, 0x10000, RZ ;  /* 0x0001000060687824 */ /* 0x002fe200078e00ff */
[----:B------:R-:W-:Y:S01]  /*7f20*/  SHF.L.U32 R74, R80, 0x8, RZ ;  /* 0x00000008504a7819 */ /* 0x000fe200000006ff */
[----:B------:R-:W-:Y:S01]  /*7f30*/  IMAD.SHL.U32 R123, R84, 0x100, RZ ;  /* 0x00000100547b7824 */ /* 0x000fe200078e00ff */
[----:B------:R-:W-:Y:S01]  /*7f40*/  SHF.R.S32.HI R75, RZ, 0x18, R75 ;  /* 0x00000018ff4b7819 */ /* 0x000fe2000001144b */
[----:B------:R-:W-:Y:S01]  /*7f50*/  IMAD.SHL.U32 R108, R93, 0x100, RZ ;  /* 0x000001005d6c7824 */ /* 0x000fe200078e00ff */
[----:B------:R-:W-:Y:S01]  /*7f60*/  SHF.R.S32.HI R74, RZ, 0x18, R74 ;  /* 0x00000018ff4a7819 */ /* 0x000fe2000001144a */
[----:B------:R-:W-:Y:S01]  /*7f70*/  BSSY.RECONVERGENT B0, `(.L_x_124) ;  /* 0x0000122000007945 */ /* 0x000fe20003800200 */
[----:B------:R-:W-:Y:S01]  /*7f80*/  SHF.R.S32.HI R76, RZ, 0x18, R80 ;  /* 0x00000018ff4c7819 */ /* 0x000fe20000011450 */
[----:B------:R-:W1:Y:S01]  /*7f90*/  LDTM.x64 R4, tmem[UR4+0x40] ;  /* 0x00004004000479ee */ /* 0x000e620008340000 */
[----:B------:R-:W-:Y:S01]  /*7fa0*/  NOP ;  /* 0x0000000000007918 */ /* 0x000fe20000000000 */
[----:B------:R-:W-:Y:S02]  /*7fb0*/  IADD3 R144, PT, PT, R144, 0xf0, RZ ;  /* 0x000000f090907810 */ /* 0x000fe40007ffe0ff */
[C---:B------:R-:W-:Y:S02]  /*7fc0*/  PRMT R134, R81.reuse, 0x8880, RZ ;  /* 0x0000888051867816 */ /* 0x040fe400000000ff */
[----:B------:R-:W-:Y:S02]  /*7fd0*/  LOP3.LUT R144, R144, 0xfefffff8, RZ, 0xc0, !PT ;  /* 0xfefffff890907812 */ /* 0x000fe400078ec0ff */
[----:B------:R-:W-:Y:S02]  /*7fe0*/  SHF.L.U32 R133, R81, 0x10, RZ ;  /* 0x0000001051857819 */ /* 0x000fe400000006ff */
[----:B-1----:R1:W-:Y:S01]  /*7ff0*/  SYNCS.ARRIVE.TRANS64.RED.A1T0 RZ, [R144+URZ], RZ ;  /* 0x000000ff90ff79a7 */ /* 0x0023e200081004ff */
[----:B------:R-:W-:Y:S02]  /*8000*/  PRMT R131, R82, 0x8880, RZ ;  /* 0x0000888052837816 */ /* 0x000fe400000000ff */
[----:B------:R-:W-:Y:S02]  /*8010*/  SHF.R.S32.HI R77, RZ, 0x18, R81 ;  /* 0x00000018ff4d7819 */ /* 0x000fe40000011451 */
[C---:B------:R-:W-:Y:S02]  /*8020*/  PRMT R128, R83.reuse, 0x8880, RZ ;  /* 0x0000888053807816 */ /* 0x040fe400000000ff */
[----:B------:R-:W-:Y:S02]  /*8030*/  SHF.R.S32.HI R78, RZ, 0x18, R82 ;  /* 0x00000018ff4e7819 */ /* 0x000fe40000011452 */
[----:B------:R-:W-:Y:S02]  /*8040*/  SHF.L.U32 R127, R83, 0x10, RZ ;  /* 0x00000010537f7819 */ /* 0x000fe400000006ff */
[----:B------:R-:W-:Y:S02]  /*8050*/  PRMT R125, R84, 0x8880, RZ ;  /* 0x00008880547d7816 */ /* 0x000fe400000000ff */
[----:B------:R-:W-:Y:S01]  /*8060*/  SHF.R.S32.HI R79, RZ, 0x18, R83 ;  /* 0x00000018ff4f7819 */ /* 0x000fe20000011453 */
[C---:B------:R-:W-:Y:S01]  /*8070*/  IMAD R0, R70.reuse, R4, RZ ;  /* 0x0000000446007224 */ /* 0x040fe200078e02ff */
[----:B------:R-:W-:Y:S01]  /*8080*/  SHF.R.S32.HI R4, RZ, 0x18, R133 ;  /* 0x00000018ff047819 */ /* 0x000fe20000011485 */
[----:B------:R-:W-:Y:S01]  /*8090*/  IMAD R2, R70, R5, RZ ;  /* 0x0000000546027224 */ /* 0x000fe200078e02ff */
[----:B------:R-:W-:Y:S01]  /*80a0*/  SHF.L.U32 R124, R84, 0x10, RZ ;  /* 0x00000010547c7819 */ /* 0x000fe200000006ff */
[C---:B------:R-:W-:Y:S01]  /*80b0*/  IMAD R3, R70.reuse, R6, RZ ;  /* 0x0000000646037224 */ /* 0x040fe200078e02ff */
[----:B------:R-:W-:Y:S01]  /*80c0*/  PRMT R122, R85, 0x8880, RZ ;  /* 0x00008880557a7816 */ /* 0x000fe200000000ff */
[-C--:B------:R-:W-:Y:S01]  /*80d0*/  IMAD R0, R73, R72.reuse, R0 ;  /* 0x0000004849007224 */ /* 0x080fe200078e0200 */
[----:B------:R-:W-:Y:S01]  /*80e0*/  SHF.L.U32 R121, R85, 0x10, RZ ;  /* 0x0000001055797819 */ /* 0x000fe200000006ff */
[----:B------:R-:W-:Y:S01]  /*80f0*/  IMAD R7, R70, R7, RZ ;  /* 0x0000000746077224 */ /* 0x000fe200078e02ff */
[C---:B------:R-:W-:Y:S01]  /*8100*/  PRMT R119, R86.reuse, 0x8880, RZ ;  /* 0x0000888056777816 */ /* 0x040fe200000000ff */
[-C--:B------:R-:W-:Y:S01]  /*8110*/  IMAD R2, R75, R72.reuse, R2 ;  /* 0x000000484b027224 */ /* 0x080fe200078e0202 */
[----:B------:R-:W-:Y:S01]  /*8120*/  SHF.L.U32 R118, R86, 0x10, RZ ;  /* 0x0000001056767819 */ /* 0x000fe200000006ff */
[-C--:B------:R-:W-:Y:S01]  /*8130*/  IMAD R3, R74, R72.reuse, R3 ;  /* 0x000000484a037224 */ /* 0x080fe200078e0203 */
[----:B------:R-:W-:Y:S01]  /*8140*/  PRMT R116, R87, 0x8880, RZ ;  /* 0x0000888057747816 */ /* 0x000fe200000000ff */
[----:B------:R-:W-:Y:S01]  /*8150*/  IMAD R7, R76, R72, R7 ;  /* 0x000000484c077224 */ /* 0x000fe200078e0207 */
[----:B------:R-:W-:Y:S01]  /*8160*/  PRMT R113, R92, 0x8880, RZ ;  /* 0x000088805c717816 */ /* 0x000fe200000000ff */
[----:B------:R-:W-:Y:S01]  /*8170*/  IMAD R8, R70, R8, RZ ;  /* 0x0000000846087224 */ /* 0x000fe200078e02ff */
[----:B------:R-:W-:Y:S01]  /*8180*/  SHF.L.U32 R112, R92, 0x10, RZ ;  /* 0x000000105c707819 */ /* 0x000fe200000006ff */
[C---:B------:R-:W-:Y:S01]  /*8190*/  IMAD R9, R70.reuse, R9, RZ ;  /* 0x0000000946097224 */ /* 0x040fe200078e02ff */
[----:B------:R-:W-:Y:S01]  /*81a0*/  I2IP.S8.S32.SAT R159, R7, R3, RZ ;  /* 0x00000003079f7239 */ /* 0x000fe200000014ff */
[C---:B------:R-:W-:Y:S01]  /*81b0*/  IMAD R10, R70.reuse, R10, RZ ;  /* 0x0000000a460a7224 */ /* 0x040fe200078e02ff */
[----:B------:R-:W-:Y:S01]  /*81c0*/  MOV R3, R134 ;  /* 0x0000008600037202 */ /* 0x000fe20000000f00 */
[C---:B------:R-:W-:Y:S01]  /*81d0*/  IMAD R7, R70.reuse, R20, RZ ;  /* 0x0000001446077224 */ /* 0x040fe200078e02ff */
[----:B------:R-:W-:Y:S01]  /*81e0*/  PRMT R110, R93, 0x8880, RZ ;  /* 0x000088805d6e7816 */ /* 0x000fe200000000ff */
[----:B------:R-:W-:Y:S01]  /*81f0*/  IMAD R11, R70, R11, RZ ;  /* 0x0000000b460b7224 */ /* 0x000fe200078e02ff */
[----:B------:R-:W-:Y:S01]  /*8200*/  SHF.R.S32.HI R89, RZ, 0x18, R92 ;  /* 0x00000018ff597819 */ /* 0x000fe2000001145c */
[-C--:B------:R-:W-:Y:S01]  /*8210*/  IMAD R8, R3, R72.reuse, R8 ;  /* 0x0000004803087224 */ /* 0x080fe200078e0208 */
[----:B------:R-:W-:Y:S01]  /*8220*/  MOV R3, R131 ;  /* 0x0000008300037202 */ /* 0x000fe20000000f00 */
[----:B------:R-:W-:Y:S01]  /*8230*/  IMAD R9, R4, R72, R9 ;  /* 0x0000004804097224 */ /* 0x000fe200078e0209 */
[----:B------:R-:W-:Y:S01]  /*8240*/  SHF.R.S32.HI R4, RZ, 0x18, R130 ;  /* 0x00000018ff047819 */ /* 0x000fe20000011482 */
[C---:B------:R-:W-:Y:S01]  /*8250*/  IMAD R20, R70.reuse, R25, RZ ;  /* 0x0000001946147224 */ /* 0x040fe200078e02ff */
[----:B------:R-:W-:Y:S01]  /*8260*/  SHF.L.U32 R109, R93, 0x10, RZ ;  /* 0x000000105d6d7819 */ /* 0x000fe200000006ff */
[----:B------:R-:W-:Y:S01]  /*8270*/  IMAD R25, R70, R30, RZ ;  /* 0x0000001e46197224 */ /* 0x000fe200078e02ff */
[----:B------:R-:W-:Y:S01]  /*8280*/  PRMT R107, R94, 0x8880, RZ ;  /* 0x000088805e6b7816 */ /* 0x000fe200000000ff */
[C---:B------:R-:W-:Y:S01]  /*8290*/  IMAD R12, R70.reuse, R12, RZ ;  /* 0x0000000c460c7224 */ /* 0x040fe200078e02ff */
[----:B------:R-:W-:Y:S01]  /*82a0*/  SHF.R.S32.HI R91, RZ, 0x18, R93 ;  /* 0x00000018ff5b7819 */ /* 0x000fe2000001145d */
[----:B------:R-:W-:Y:S01]  /*82b0*/  IMAD R6, R70, R19, RZ ;  /* 0x0000001346067224 */ /* 0x000fe200078e02ff */
[----:B------:R-:W-:Y:S01]  /*82c0*/  SHF.L.U32 R105, R94, 0x10, RZ ;  /* 0x000000105e697819 */ /* 0x000fe200000006ff */
[C---:B------:R-:W-:Y:S01]  /*82d0*/  IMAD R30, R70.reuse, R35, RZ ;  /* 0x00000023461e7224 */ /* 0x040fe200078e02ff */
[C---:B------:R-:W-:Y:S01]  /*82e0*/  PRMT R101, R95.reuse, 0x8880, RZ ;  /* 0x000088805f657816 */ /* 0x040fe200000000ff */
[C---:B------:R-:W-:Y:S01]  /*82f0*/  IMAD R19, R70.reuse, R24, RZ ;  /* 0x0000001846137224 */ /* 0x040fe200078e02ff */
[----:B------:R-:W-:Y:S01]  /*8300*/  SHF.R.S32.HI R93, RZ, 0x18, R94 ;  /* 0x00000018ff5d7819 */ /* 0x000fe2000001145e */
[C---:B------:R-:W-:Y:S01]  /*8310*/  IMAD R35, R70.reuse, R40, RZ ;  /* 0x0000002846237224 */ /* 0x040fe200078e02ff */
[----:B------:R-:W-:Y:S01]  /*8320*/  SHF.L.U32 R100, R95, 0x10, RZ ;  /* 0x000000105f647819 */ /* 0x000fe200000006ff */
[----:B------:R-:W-:Y:S01]  /*8330*/  IMAD R13, R70, R13, RZ ;  /* 0x0000000d460d7224 */ /* 0x000fe200078e02ff */
[----:B------:R-:W-:Y:S01]  /*8340*/  PRMT R106, R96, 0x8880, RZ ;  /* 0x00008880606a7816 */ /* 0x000fe200000000ff */
[C---:B------:R-:W-:Y:S01]  /*8350*/  IMAD R24, R70.reuse, R29, RZ ;  /* 0x0000001d46187224 */ /* 0x040fe200078e02ff */
[----:B------:R-:W-:Y:S01]  /*8360*/  SHF.R.S32.HI R73, RZ, 0x18, R96 ;  /* 0x00000018ff497819 */ /* 0x000fe20000011460 */
[C---:B------:R-:W-:Y:S01]  /*8370*/  IMAD R40, R70.reuse, R45, RZ ;  /* 0x0000002d46287224 */ /* 0x040fe200078e02ff */
[----:B------:R-:W-:Y:S01]  /*8380*/  SHF.L.U32 R90, R97, 0x10, RZ ;  /* 0x00000010615a7819 */ /* 0x000fe200000006ff */
[C---:B------:R-:W-:Y:S01]  /*8390*/  IMAD R29, R70.reuse, R34, RZ ;  /* 0x00000022461d7224 */ /* 0x040fe200078e02ff */
[----:B------:R-:W-:Y:S01]  /*83a0*/  SHF.R.S32.HI R75, RZ, 0x18, R97 ;  /* 0x00000018ff4b7819 */ /* 0x000fe20000011461 */
[C---:B------:R-:W-:Y:S01]  /*83b0*/  IMAD R45, R70.reuse, R50, RZ ;  /* 0x00000032462d7224 */ /* 0x040fe200078e02ff */
[C---:B------:R-:W-:Y:S01]  /*83c0*/  PRMT R80, R99.reuse, 0x8880, RZ ;  /* 0x0000888063507816 */ /* 0x040fe200000000ff */
[C---:B------:R-:W-:Y:S01]  /*83d0*/  IMAD R14, R70.reuse, R14, RZ ;  /* 0x0000000e460e7224 */ /* 0x040fe200078e02ff */
[----:B------:R-:W-:Y:S01]  /*83e0*/  SHF.L.U32 R76, R99, 0x10, RZ ;  /* 0x00000010634c7819 */ /* 0x000fe200000006ff */
[C---:B------:R-:W-:Y:S01]  /*83f0*/  IMAD R34, R70.reuse, R39, RZ ;  /* 0x0000002746227224 */ /* 0x040fe200078e02ff */
[----:B------:R-:W-:Y:S01]  /*8400*/  SHF.L.U32 R132, R81, 0x8, RZ ;  /* 0x0000000851847819 */ /* 0x000fe200000006ff */
[C---:B------:R-:W-:Y:S01]  /*8410*/  IMAD R50, R70.reuse, R55, RZ ;  /* 0x0000003746327224 */ /* 0x040fe200078e02ff */
[----:B------:R-:W-:Y:S01]  /*8420*/  SHF.R.S32.HI R81, RZ, 0x18, R84 ;  /* 0x00000018ff517819 */ /* 0x000fe20000011454 */
[C---:B------:R-:W-:Y:S01]  /*8430*/  IMAD R39, R70.reuse, R44, RZ ;  /* 0x0000002c46277224 */ /* 0x040fe200078e02ff */
[----:B------:R-:W-:Y:S01]  /*8440*/  SHF.R.S32.HI R5, RZ, 0x18, R132 ;  /* 0x00000018ff057819 */ /* 0x000fe20000011484 */
[----:B------:R-:W-:Y:S01]  /*8450*/  IMAD R55, R70, R60, RZ ;  /* 0x0000003c46377224 */ /* 0x000fe200078e02ff */
[----:B------:R-:W-:Y:S01]  /*8460*/  SHF.L.U32 R84, R98, 0x10, RZ ;  /* 0x0000001062547819 */ /* 0x000fe200000006ff */
[----:B------:R-:W-:Y:S01]  /*8470*/  IMAD R15, R70, R15, RZ ;  /* 0x0000000f460f7224 */ /* 0x000fe200078e02ff */
[----:B------:R-:W-:Y:S01]  /*8480*/  SHF.L.U32 R129, R82, 0x8, RZ ;  /* 0x0000000852817819 */ /* 0x000fe200000006ff */
[-C--:B------:R-:W-:Y:S01]  /*8490*/  IMAD R10, R5, R72.reuse, R10 ;  /* 0x00000048050a7224 */ /* 0x080fe200078e020a */
[----:B------:R-:W-:Y:S01]  /*84a0*/  SHF.L.U32 R126, R83, 0x8, RZ ;  /* 0x00000008537e7819 */ /* 0x000fe200000006ff */
[-C--:B------:R-:W-:Y:S01]  /*84b0*/  IMAD R11, R77, R72.reuse, R11 ;  /* 0x000000484d0b7224 */ /* 0x080fe200078e020b */
[----:B------:R-:W-:Y:S01]  /*84c0*/  SHF.R.S32.HI R5, RZ, 0x18, R129 ;  /* 0x00000018ff057819 */ /* 0x000fe20000011481 */
[-C--:B------:R-:W-:Y:S01]  /*84d0*/  IMAD R12, R3, R72.reuse, R12 ;  /* 0x00000048030c7224 */ /* 0x080fe200078e020c */
[----:B------:R-:W-:Y:S01]  /*84e0*/  SHF.R.S32.HI R83, RZ, 0x18, R85 ;  /* 0x00000018ff537819 */ /* 0x000fe20000011455 */
[----:B------:R-:W-:Y:S01]  /*84f0*/  IMAD R13, R4, R72, R13 ;  /* 0x00000048040d7224 */ /* 0x000fe200078e020d */
[----:B------:R-:W-:Y:S01]  /*8500*/  SHF.L.U32 R120, R85, 0x8, RZ ;  /* 0x0000000855787819 */ /* 0x000fe200000006ff */
[C---:B------:R-:W-:Y:S01]  /*8510*/  IMAD R44, R70.reuse, R49, RZ ;  /* 0x00000031462c7224 */ /* 0x040fe200078e02ff */
[----:B------:R-:W-:Y:S01]  /*8520*/  SHF.R.S32.HI R85, RZ, 0x18, R86 ;  /* 0x00000018ff557819 */ /* 0x000fe20000011456 */
[C---:B------:R-:W-:Y:S01]  /*8530*/  IMAD R60, R70.reuse, R65, RZ ;  /* 0x00000041463c7224 */ /* 0x040fe200078e02ff */
[----:B------:R-:W-:Y:S01]  /*8540*/  I2IP.S8.S32.SAT R65, R11, R10, RZ ;  /* 0x0000000a0b417239 */ /* 0x000fe200000014ff */
[C---:B------:R-:W-:Y:S01]  /*8550*/  IMAD R49, R70.reuse, R54, RZ ;  /* 0x0000003646317224 */ /* 0x040fe200078e02ff */
[----:B------:R-:W-:Y:S01]  /*8560*/  SHF.R.S32.HI R11, RZ, 0x18, R127 ;  /* 0x00000018ff0b7819 */ /* 0x000fe2000001147f */
[----:B------:R-:W-:Y:S01]  /*8570*/  IMAD R14, R5, R72, R14 ;  /* 0x00000048050e7224 */ /* 0x000fe200078e020e */
[----:B------:R-:W-:Y:S01]  /*8580*/  I2IP.S8.S32.SAT R65, R9, R8, R65 ;  /* 0x0000000809417239 */ /* 0x000fe20000001441 */
[C---:B------:R-:W-:Y:S01]  /*8590*/  IMAD R3, R70.reuse, R16, RZ ;  /* 0x0000001046037224 */ /* 0x040fe200078e02ff */
[----:B------:R-:W-:Y:S01]  /*85a0*/  SHF.R.S32.HI R9, RZ, 0x18, R124 ;  /* 0x00000018ff097819 */ /* 0x000fe2000001147c */
[----:B------:R-:W-:Y:S01]  /*85b0*/  IMAD R54, R70, R59, RZ ;  /* 0x0000003b46367224 */ /* 0x000fe200078e02ff */
[----:B------:R-:W-:Y:S01]  /*85c0*/  SHF.R.S32.HI R8, RZ, 0x18, R123 ;  /* 0x00000018ff087819 */ /* 0x000fe2000001147b */
[----:B------:R-:W-:Y:S01]  /*85d0*/  IMAD.MOV.U32 R10, RZ, RZ, R128 ;  /* 0x000000ffff0a7224 */ /* 0x000fe200078e0080 */
[----:B------:R-:W-:Y:S01]  /*85e0*/  SHF.L.U32 R117, R86, 0x8, RZ ;  /* 0x0000000856757819 */ /* 0x000fe200000006ff */
[----:B------:R-:W-:Y:S01]  /*85f0*/  IMAD R59, R70, R64, RZ ;  /* 0x00000040463b7224 */ /* 0x000fe200078e02ff */
[----:B------:R-:W-:Y:S01]  /*8600*/  I2IP.S8.S32.SAT R64, R2, R0, R159 ;  /* 0x0000000002407239 */ /* 0x000fe2000000149f */
[----:B------:R-:W-:Y:S01]  /*8610*/  IMAD R15, R78, R72, R15 ;  /* 0x000000484e0f7224 */ /* 0x000fe200078e020f */
[----:B------:R-:W-:Y:S01]  /*8620*/  MOV R2, R125 ;  /* 0x0000007d00027202 */ /* 0x000fe20000000f00 */
[C---:B------:R-:W-:Y:S01]  /*8630*/  IMAD R4, R70.reuse, R17, RZ ;  /* 0x0000001146047224 */ /* 0x040fe200078e02ff */
        /* <DEDUP_REMOVED lines=8> */
[----:B------:R-:W-:Y:S01]  /*86c0*/  MOV R0, R122 ;  /* 0x0000007a00007202 */ /* 0x000fe20000000f00 */
[----:B------:R-:W-:Y:S01]  /*86d0*/  IMAD R16, R70, R21, RZ ;  /* 0x0000001546107224 */ /* 0x000fe200078e02ff */
[----:B------:R-:W-:Y:S01]  /*86e0*/  SHF.R.S32.HI R87, RZ, 0x18, R87 ;  /* 0x00000018ff577819 */ /* 0x000fe20000011457 */
[----:B------:R-:W-:Y:S01]  /*86f0*/  IMAD R6, R79, R72, R6 ;  /* 0x000000484f067224 */ /* 0x000fe200078e0206 */
[----:B------:R-:W-:Y:S01]  /*8700*/  SHF.L.U32 R111, R92, 0x8, RZ ;  /* 0x000000085c6f7819 */ /* 0x000fe200000006ff */
[----:B------:R-:W-:Y:S01]  /*8710*/  IMAD R17, R70, R22, RZ ;  /* 0x0000001646117224 */ /* 0x000fe200078e02ff */
[----:B------:R-:W-:Y:S01]  /*8720*/  PRMT R92, R97, 0x8880, RZ ;  /* 0x00008880615c7816 */ /* 0x000fe200000000ff */
[-C--:B------:R-:W-:Y:S01]  /*8730*/  IMAD R7, R2, R72.reuse, R7 ;  /* 0x0000004802077224 */ /* 0x080fe200078e0207 */
[----:B------:R-:W-:Y:S01]  /*8740*/  I2IP.S8.S32.SAT R5, R6, R5, RZ ;  /* 0x0000000506057239 */ /* 0x000fe200000014ff */
[----:B------:R-:W-:Y:S01]  /*8750*/  IMAD R18, R70, R23, RZ ;  /* 0x0000001746127224 */ /* 0x000fe200078e02ff */
[----:B------:R-:W-:Y:S01]  /*8760*/  SHF.R.S32.HI R2, RZ, 0x18, R120 ;  /* 0x00000018ff027819 */ /* 0x000fe20000011478 */
[-C--:B------:R-:W-:Y:S01]  /*8770*/  IMAD R16, R9, R72.reuse, R16 ;  /* 0x0000004809107224 */ /* 0x080fe200078e0210 */
[----:B------:R-:W-:Y:S01]  /*8780*/  SHF.R.S32.HI R9, RZ, 0x18, R121 ;  /* 0x00000018ff097819 */ /* 0x000fe20000011479 */
[----:B------:R-:W-:Y:S01]  /*8790*/  IMAD R17, R8, R72, R17 ;  /* 0x0000004808117224 */ /* 0x000fe200078e0211 */
[----:B------:R-:W-:Y:S01]  /*87a0*/  SHF.L.U32 R102, R94, 0x8, RZ ;  /* 0x000000085e667819 */ /* 0x000fe200000006ff */
[C---:B------:R-:W-:Y:S01]  /*87b0*/  IMAD R22, R70.reuse, R27, RZ ;  /* 0x0000001b46167224 */ /* 0x040fe200078e02ff */
[----:B------:R-:W-:Y:S01]  /*87c0*/  SHF.L.U32 R94, R95, 0x8, RZ ;  /* 0x000000085f5e7819 */ /* 0x000fe200000006ff */
[----:B------:R-:W-:Y:S01]  /*87d0*/  IMAD R27, R70, R32, RZ ;  /* 0x00000020461b7224 */ /* 0x000fe200078e02ff */
[----:B------:R-:W-:Y:S01]  /*87e0*/  SHF.R.S32.HI R95, RZ, 0x18, R95 ;  /* 0x00000018ff5f7819 */ /* 0x000fe2000001145f */
[----:B------:R-:W-:Y:S01]  /*87f0*/  IMAD R18, R81, R72, R18 ;  /* 0x0000004851127224 */ /* 0x000fe200078e0212 */
[----:B------:R-:W-:Y:S01]  /*8800*/  SHF.L.U32 R103, R96, 0x8, RZ ;  /* 0x0000000860677819 */ /* 0x000fe200000006ff */
[C---:B------:R-:W-:Y:S01]  /*8810*/  IMAD R32, R70.reuse, R37, RZ ;  /* 0x0000002546207224 */ /* 0x040fe200078e02ff */
[----:B------:R-:W-:Y:S01]  /*8820*/  SHF.L.U32 R88, R97, 0x8, RZ ;  /* 0x0000000861587819 */ /* 0x000fe200000006ff */
[----:B------:R-:W-:Y:S01]  /*8830*/  IMAD R21, R70, R26, RZ ;  /* 0x0000001a46157224 */ /* 0x000fe200078e02ff */
[----:B------:R-:W-:Y:S01]  /*8840*/  I2IP.S8.S32.SAT R17, R18, R17, RZ ;  /* 0x0000001112117239 */ /* 0x000fe200000014ff */
[----:B------:R-:W-:Y:S01]  /*8850*/  IMAD R37, R70, R42, RZ ;  /* 0x0000002a46257224 */ /* 0x000fe200078e02ff */
[----:B------:R-:W-:Y:S01]  /*8860*/  SHF.R.S32.HI R97, RZ, 0x18, R98 ;  /* 0x00000018ff617819 */ /* 0x000fe20000011462 */
[----:B------:R-:W-:Y:S01]  /*8870*/  IMAD R19, R0, R72, R19 ;  /* 0x0000004800137224 */ /* 0x000fe200078e0213 */
[----:B------:R-:W-:Y:S01]  /*8880*/  I2IP.S8.S32.SAT R16, R16, R7, R17 ;  /* 0x0000000710107239 */ /* 0x000fe20000001411 */
[C---:B------:R-:W-:Y:S01]  /*8890*/  IMAD R42, R70.reuse, R47, RZ ;  /* 0x0000002f462a7224 */ /* 0x040fe200078e02ff */
[----:B------:R-:W-:Y:S01]  /*88a0*/  MOV R0, R119 ;  /* 0x0000007700007202 */ /* 0x000fe20000000f00 */
[C---:B------:R-:W-:Y:S01]  /*88b0*/  IMAD R47, R70.reuse, R52, RZ ;  /* 0x00000034462f7224 */ /* 0x040fe200078e02ff */
[----:B------:R-:W-:Y:S01]  /*88c0*/  SHF.L.U32 R74, R99, 0x8, RZ ;  /* 0x00000008634a7819 */ /* 0x000fe200000006ff */
[----:B------:R-:W-:Y:S01]  /*88d0*/  IMAD R20, R9, R72, R20 ;  /* 0x0000004809147224 */ /* 0x000fe200078e0214 */
[----:B------:R-:W-:Y:S01]  /*88e0*/  SHF.R.S32.HI R99, RZ, 0x18, R99 ;  /* 0x00000018ff637819 */ /* 0x000fe20000011463 */
[----:B------:R-:W-:Y:S01]  /*88f0*/  IMAD R52, R70, R57, RZ ;  /* 0x0000003946347224 */ /* 0x000fe200078e02ff */
[----:B------:R-:W-:Y:S01]  /*8900*/  IADD3 R68, PT, PT, R68, 0x1, RZ ;  /* 0x0000000144447810 */ /* 0x000fe20007ffe0ff */
[C---:B------:R-:W-:Y:S02]  /*8910*/  IMAD R23, R70.reuse, R28, RZ ;  /* 0x0000001c46177224 */ /* 0x040fe400078e02ff */
[----:B------:R-:W-:Y:S02]  /*8920*/  IMAD R57, R70, R62, RZ ;  /* 0x0000003e46397224 */ /* 0x000fe400078e02ff */
[----:B------:R-:W-:Y:S01]  /*8930*/  IMAD R21, R2, R72, R21 ;  /* 0x0000004802157224 */ /* 0x000fe200078e0215 */
[----:B------:R-:W-:Y:S01]  /*8940*/  MOV R2, R116 ;  /* 0x0000007400027202 */ /* 0x000fe20000000f00 */
[----:B------:R-:W-:Y:S01]  /*8950*/  IMAD R62, R70, R67, RZ ;  /* 0x00000043463e7224 */ /* 0x000fe200078e02ff */
[----:B------:R-:W-:Y:S01]  /*8960*/  I2IP.S8.S32.SAT R67, R4, R3, R5 ;  /* 0x0000000304437239 */ /* 0x000fe20000001405 */
[-C--:B------:R-:W-:Y:S01]  /*8970*/  IMAD R22, R83, R72.reuse, R22 ;  /* 0x0000004853167224 */ /* 0x080fe200078e0216 */
[----:B------:R-:W-:Y:S01]  /*8980*/  SHF.R.S32.HI R3, RZ, 0x18, R118 ;  /* 0x00000018ff037819 */ /* 0x000fe20000011476 */
[-C--:B------:R-:W-:Y:S01]  /*8990*/  IMAD R23, R0, R72.reuse, R23 ;  /* 0x0000004800177224 */ /* 0x080fe200078e0217 */
[----:B------:R-:W-:Y:S01]  /*89a0*/  SHF.R.S32.HI R0, RZ, 0x18, R117 ;  /* 0x00000018ff007819 */ /* 0x000fe20000011475 */
[----:B------:R-:W-:Y:S01]  /*89b0*/  IMAD R26, R70, R31, RZ ;  /* 0x0000001f461a7224 */ /* 0x000fe200078e02ff */
[----:B------:R-:W-:Y:S01]  /*89c0*/  I2IP.S8.S32.SAT R17, R22, R21, RZ ;  /* 0x0000001516117239 */ /* 0x000fe200000014ff */
[-C--:B------:R-:W-:Y:S01]  /*89d0*/  IMAD R24, R3, R72.reuse, R24 ;  /* 0x0000004803187224 */ /* 0x080fe200078e0218 */
[----:B------:R-:W-:Y:S01]  /*89e0*/  SHF.R.S32.HI R3, RZ, 0x18, R115 ;  /* 0x00000018ff037819 */ /* 0x000fe20000011473 */
[-C--:B------:R-:W-:Y:S01]  /*89f0*/  IMAD R25, R0, R72.reuse, R25 ;  /* 0x0000004800197224 */ /* 0x080fe200078e0219 */
[----:B------:R-:W-:Y:S01]  /*8a00*/  I2IP.S8.S32.SAT R17, R20, R19, R17 ;  /* 0x0000001314117239 */ /* 0x000fe20000001411 */
[----:B------:R-:W-:Y:S01]  /*8a10*/  IMAD R28, R70, R33, RZ ;  /* 0x00000021461c7224 */ /* 0x000fe200078e02ff */
[----:B------:R-:W-:Y:S01]  /*8a20*/  SHF.R.S32.HI R4, RZ, 0x18, R114 ;  /* 0x00000018ff047819 */ /* 0x000fe20000011472 */
[-C--:B------:R-:W-:Y:S02]  /*8a30*/  IMAD R26, R85, R72.reuse, R26 ;  /* 0x00000048551a7224 */ /* 0x080fe400078e021a */
[----:B------:R-:W-:Y:S01]  /*8a40*/  IMAD R27, R2, R72, R27 ;  /* 0x00000048021b7224 */ /* 0x000fe200078e021b */
[----:B------:R-:W-:Y:S01]  /*8a50*/  MOV R2, R110 ;  /* 0x0000006e00027202 */ /* 0x000fe20000000f00 */
[----:B------:R-:W-:Y:S01]  /*8a60*/  IMAD R28, R3, R72, R28 ;  /* 0x00000048031c7224 */ /* 0x000fe200078e021c */
[----:B------:R-:W-:Y:S01]  /*8a70*/  I2IP.S8.S32.SAT R18, R26, R25, RZ ;  /* 0x000000191a127239 */ /* 0x000fe200000014ff */
[----:B------:R-:W-:Y:S01]  /*8a80*/  IMAD R31, R70, R36, RZ ;  /* 0x00000024461f7224 */ /* 0x000fe200078e02ff */
[----:B------:R-:W-:Y:S01]  /*8a90*/  SHF.R.S32.HI R3, RZ, 0x18, R112 ;  /* 0x00000018ff037819 */ /* 0x000fe20000011470 */
[-C--:B------:R-:W-:Y:S01]  /*8aa0*/  IMAD R29, R4, R72.reuse, R29 ;  /* 0x00000048041d7224 */ /* 0x080fe200078e021d */
[----:B------:R-:W-:Y:S01]  /*8ab0*/  I2IP.S8.S32.SAT R18, R24, R23, R18 ;  /* 0x0000001718127239 */ /* 0x000fe20000001412 */
[----:B------:R-:W-:Y:S01]  /*8ac0*/  IMAD.MOV.U32 R0, RZ, RZ, R113 ;  /* 0x000000ffff007224 */ /* 0x000fe200078e0071 */
[----:B------:R-:W-:Y:S01]  /*8ad0*/  SHF.R.S32.HI R4, RZ, 0x18, R108 ;  /* 0x00000018ff047819 */ /* 0x000fe2000001146c */
[-C--:B------:R-:W-:Y:S02]  /*8ae0*/  IMAD R30, R87, R72.reuse, R30 ;  /* 0x00000048571e7224 */ /* 0x080fe400078e021e */
[----:B------:R-:W-:Y:S01]  /*8af0*/  IMAD R31, R0, R72, R31 ;  /* 0x00000048001f7224 */ /* 0x000fe200078e021f */
        /* <DEDUP_REMOVED lines=8> */
[----:B------:R-:W-:Y:S01]  /*8b80*/  MOV R0, R107 ;  /* 0x0000006b00007202 */ /* 0x000fe20000000f00 */
[-C--:B------:R-:W-:Y:S02]  /*8b90*/  IMAD R34, R89, R72.reuse, R34 ;  /* 0x0000004859227224 */ /* 0x080fe400078e0222 */
[-C--:B------:R-:W-:Y:S01]  /*8ba0*/  IMAD R35, R2, R72.reuse, R35 ;  /* 0x0000004802237224 */ /* 0x080fe200078e0223 */
[----:B------:R-:W-:Y:S01]  /*8bb0*/  MOV R2, R101 ;  /* 0x0000006500027202 */ /* 0x000fe20000000f00 */
[----:B------:R-:W-:Y:S01]  /*8bc0*/  IMAD R38, R70, R43, RZ ;  /* 0x0000002b46267224 */ /* 0x000fe200078e02ff */
[----:B------:R-:W-:Y:S01]  /*8bd0*/  I2IP.S8.S32.SAT R33, R34, R33, RZ ;  /* 0x0000002122217239 */ /* 0x000fe200000014ff */
[-C--:B------:R-:W-:Y:S01]  /*8be0*/  IMAD R36, R3, R72.reuse, R36 ;  /* 0x0000004803247224 */ /* 0x080fe200078e0224 */
[----:B------:R-:W-:Y:S01]  /*8bf0*/  SHF.R.S32.HI R3, RZ, 0x18, R105 ;  /* 0x00000018ff037819 */ /* 0x000fe20000011469 */
[-C--:B------:R-:W-:Y:S01]  /*8c00*/  IMAD R37, R4, R72.reuse, R37 ;  /* 0x0000004804257224 */ /* 0x080fe200078e0225 */
[----:B------:R-:W-:Y:S01]  /*8c10*/  I2IP.S8.S32.SAT R32, R32, R31, R33 ;  /* 0x0000001f20207239 */ /* 0x000fe20000001421 */
        /* <DEDUP_REMOVED lines=8> */
[----:B------:R-:W-:Y:S01]  /*8ca0*/  IMAD R43, R70, R48, RZ ;  /* 0x00000030462b7224 */ /* 0x000fe200078e02ff */
[----:B------:R-:W-:Y:S01]  /*8cb0*/  I2IP.S8.S32.SAT R33, R36, R35, R37 ;  /* 0x0000002324217239 */ /* 0x000fe20000001425 */
[----:B------:R-:W-:Y:S01]  /*8cc0*/  IMAD R41, R0, R72, R41 ;  /* 0x0000004800297224 */ /* 0x000fe200078e0229 */
[----:B------:R-:W-:Y:S01]  /*8cd0*/  MOV R0, R106 ;  /* 0x0000006a00007202 */ /* 0x000fe20000000f00 */
[-C--:B------:R-:W-:Y:S02]  /*8ce0*/  IMAD R42, R93, R72.reuse, R42 ;  /* 0x000000485d2a7224 */ /* 0x080fe400078e022a */
        /* <DEDUP_REMOVED lines=11> */
[-C--:B------:R-:W-:Y:S02]  /*8da0*/  IMAD R47, R0, R72.reuse, R47 ;  /* 0x00000048002f7224 */ /* 0x080fe400078e022f */
[----:B------:R-:W-:Y:S01]  /*8db0*/  IMAD R48, R3, R72, R48 ;  /* 0x0000004803307224 */ /* 0x000fe200078e0230 */
[----:B------:R-:W-:Y:S01]  /*8dc0*/  SHF.R.S32.HI R3, RZ, 0x18, R90 ;  /* 0x00000018ff037819 */ /* 0x000fe2000001145a */
[----:B------:R-:W-:Y:S01]  /*8dd0*/  IMAD R51, R70, R56, RZ ;  /* 0x0000003846337224 */ /* 0x000fe200078e02ff */
[----:B------:R-:W-:Y:S01]  /*8de0*/  I2IP.S8.S32.SAT R35, R46, R45, RZ ;  /* 0x0000002d2e237239 */ /* 0x000fe200000014ff */
[-C--:B------:R-:W-:Y:S01]  /*8df0*/  IMAD R49, R2, R72.reuse, R49 ;  /* 0x0000004802317224 */ /* 0x080fe200078e0231 */
[----:B------:R-:W-:Y:S01]  /*8e00*/  SHF.R.S32.HI R2, RZ, 0x18, R88 ;  /* 0x00000018ff027819 */ /* 0x000fe20000011458 */
[----:B------:R-:W-:Y:S01]  /*8e10*/  IMAD.MOV.U32 R0, RZ, RZ, R92 ;  /* 0x000000ffff007224 */ /* 0x000fe200078e005c */
[----:B------:R-:W-:Y:S01]  /*8e20*/  I2IP.S8.S32.SAT R35, R44, R43, R35 ;  /* 0x0000002b2c237239 */ /* 0x000fe20000001423 */
[-C--:B------:R-:W-:Y:S02]  /*8e30*/  IMAD R50, R73, R72.reuse, R50 ;  /* 0x0000004849327224 */ /* 0x080fe400078e0232 */
[----:B------:R-:W-:Y:S01]  /*8e40*/  IMAD R51, R0, R72, R51 ;  /* 0x0000004800337224 */ /* 0x000fe200078e0233 */
[----:B------:R-:W-:Y:S01]  /*8e50*/  MOV R0, R86 ;  /* 0x0000005600007202 */ /* 0x000fe20000000f00 */
[----:B------:R-:W-:Y:S01]  /*8e60*/  IMAD R53, R70, R58, RZ ;  /* 0x0000003a46357224 */ /* 0x000fe200078e02ff */
[----:B------:R-:W-:Y:S01]  /*8e70*/  I2IP.S8.S32.SAT R49, R50, R49, RZ ;  /* 0x0000003132317239 */ /* 0x000fe200000014ff */
[-C--:B------:R-:W-:Y:S01]  /*8e80*/  IMAD R52, R3, R72.reuse, R52 ;  /* 0x0000004803347224 */ /* 0x080fe200078e0234 */
[----:B------:R-:W-:Y:S01]  /*8e90*/  SHF.R.S32.HI R3, RZ, 0x18, R84 ;  /* 0x00000018ff037819 */ /* 0x000fe20000011454 */
[----:B------:R-:W-:Y:S01]  /*8ea0*/  IMAD R53, R2, R72, R53 ;  /* 0x0000004802357224 */ /* 0x000fe200078e0235 */
[----:B------:R-:W-:Y:S01]  /*8eb0*/  MOV R2, R80 ;  /* 0x0000005000027202 */ /* 0x000fe20000000f00 */
[----:B------:R-:W-:Y:S01]  /*8ec0*/  IMAD.SHL.U32 R82, R98, 0x100, RZ ;  /* 0x0000010062527824 */ /* 0x000fe200078e00ff */
[----:B------:R-:W-:Y:S01]  /*8ed0*/  I2IP.S8.S32.SAT R48, R48, R47, R49 ;  /* 0x0000002f30307239 */ /* 0x000fe20000001431 */
[----:B------:R-:W-:Y:S02]  /*8ee0*/  IMAD R54, R75, R72, R54 ;  /* 0x000000484b367224 */ /* 0x000fe400078e0236 */
[C---:B------:R-:W-:Y:S02]  /*8ef0*/  IMAD R56, R70.reuse, R61, RZ ;  /* 0x0000003d46387224 */ /* 0x040fe400078e02ff */
[----:B------:R-:W-:Y:S01]  /*8f00*/  IMAD R61, R70, R66, RZ ;  /* 0x00000042463d7224 */ /* 0x000fe200078e02ff */
[----:B------:R-:W-:Y:S01]  /*8f10*/  I2IP.S8.S32.SAT R66, R13, R12, R14 ;  /* 0x0000000c0d427239 */ /* 0x000fe2000000140e */
[-C--:B------:R-:W-:Y:S01]  /*8f20*/  IMAD R55, R0, R72.reuse, R55 ;  /* 0x0000004800377224 */ /* 0x080fe200078e0237 */
[----:B------:R-:W-:Y:S01]  /*8f30*/  SHF.R.S32.HI R0, RZ, 0x18, R82 ;  /* 0x00000018ff007819 */ /* 0x000fe20000011452 */
[-C--:B------:R-:W-:Y:S01]  /*8f40*/  IMAD R56, R3, R72.reuse, R56 ;  /* 0x0000004803387224 */ /* 0x080fe200078e0238 */
[----:B------:R-:W-:Y:S01]  /*8f50*/  I2IP.S8.S32.SAT R49, R54, R53, RZ ;  /* 0x0000003536317239 */ /* 0x000fe200000014ff */
[----:B------:R1:W-:Y:S01]  /*8f60*/  STS.128 [R135+UR44+0x6200], R64 ;  /* 0x0062004087007988 */ /* 0x0003e20008000c2c */
[----:B------:R-:W-:Y:S01]  /*8f70*/  IMAD R58, R70, R63, RZ ;  /* 0x0000003f463a7224 */ /* 0x000fe200078e02ff */
[----:B------:R-:W-:Y:S01]  /*8f80*/  SHF.R.S32.HI R3, RZ, 0x18, R76 ;  /* 0x00000018ff037819 */ /* 0x000fe2000001144c */
[-C--:B------:R-:W-:Y:S01]  /*8f90*/  IMAD R57, R0, R72.reuse, R57 ;  /* 0x0000004800397224 */ /* 0x080fe200078e0239 */
[----:B------:R-:W-:Y:S01]  /*8fa0*/  I2IP.S8.S32.SAT R49, R52, R51, R49 ;  /* 0x0000003334317239 */ /* 0x000fe20000001431 */
[-C--:B------:R-:W-:Y:S02]  /*8fb0*/  IMAD R58, R97, R72.reuse, R58 ;  /* 0x00000048613a7224 */ /* 0x080fe400078e023a */
[-C--:B------:R-:W-:Y:S01]  /*8fc0*/  IMAD R59, R2, R72.reuse, R59 ;  /* 0x00000048023b7224 */ /* 0x080fe200078e023b */
[----:B------:R1:W-:Y:S01]  /*8fd0*/  STS.128 [R157+0x6200], R16 ;  /* 0x006200109d007388 */ /* 0x0003e20000000c00 */
[-C--:B------:R-:W-:Y:S01]  /*8fe0*/  IMAD R60, R3, R72.reuse, R60 ;  /* 0x00000048033c7224 */ /* 0x080fe200078e023c */
[----:B------:R-:W-:Y:S01]  /*8ff0*/  I2IP.S8.S32.SAT R50, R58, R57, RZ ;  /* 0x000000393a327239 */ /* 0x000fe200000014ff */
[-C--:B------:R-:W-:Y:S02]  /*9000*/  IMAD R61, R4, R72.reuse, R61 ;  /* 0x00000048043d7224 */ /* 0x080fe400078e023d */
[----:B------:R-:W-:Y:S01]  /*9010*/  IMAD R62, R99, R72, R62 ;  /* 0x00000048633e7224 */ /* 0x000fe200078e023e */
[----:B------:R-:W-:Y:S02]  /*9020*/  I2IP.S8.S32.SAT R50, R56, R55, R50 ;  /* 0x0000003738327239 */ /* 0x000fe40000001432 */
[----:B------:R1:W-:Y:S02]  /*9030*/  STS.128 [R156+0x6200], R32 ;  /* 0x006200209c007388 */ /* 0x0003e40000000c00 */
        /* <DEDUP_REMOVED lines=12> */
[----:B------:R-:W-:Y:S02]  /*9100*/  UIADD3 UR9, UPT, UPT, UR49, 0x40, URZ ;  /* 0x0000004031097890 */ /* 0x000fe4000fffe0ff */
[----:B------:R-:W-:Y:S01]  /*9110*/  UIADD3 UR8, UPT, UPT, UR44, 0x6200, URZ ;  /* 0x000062002c087890 */ /* 0x000fe2000fffe0ff */
[----:B------:R-:W-:Y:S01]  /*9120*/  UMOV UR10, UR50 ;  /* 0x00000032000a7c82 */ /* 0x000fe20008000000 */
[----:B------:R-:W-:Y:S01]  /*9130*/  UMOV UR11, UR36 ;  /* 0x00000024000b7c82 */ /* 0x000fe20008000000 */
[----:B--2---:R-:W-:Y:S04]  /*9140*/  UIADD3 UR4, UP0, UPT, UR6, 0x680, URZ ;  /* 0x0000068006047890 */ /* 0x004fe8000ff1e0ff */
[----:B------:R-:W-:Y:S09]  /*9150*/  UIADD3.X UR5, UPT, UPT, URZ, UR7, URZ, UP0, !UPT ;  /* 0x00000007ff057290 */ /* 0x000ff200087fe4ff */
[----:B------:R2:W-:Y:S01]  /*9160*/  UTMASTG.3D [UR8], [UR4] ;  /* 0x00000008040073b5 */ /* 0x0005e20008010000 */
[----:B------:R0:W-:Y:S01]  /*9170*/  UTMACMDFLUSH ;  /* 0x00000000000079b7 */ /* 0x0001e20000000000 */
[----:B--2---:R-:W-:Y:S04]  /*9180*/  DEPBAR.LE SB0, 0x1 ;  /* 0x000080400000791a */ /* 0x004fe80000000000 */
.L_x_125:
[----:B------:R-:W-:Y:S05]  /*9190*/  BSYNC.RECONVERGENT B0 ;  /* 0x0000000000007941 */ /* 0x000fea0003800200 */
.L_x_124:
[----:B------:R-:W-:Y:S01]  /*91a0*/  R2UR UR4, R142 ;  /* 0x000000008e0472ca */ /* 0x000fe200000e0000 */
[----:B------:R-:W-:Y:S01]  /*91b0*/  BAR.SYNC.DEFER_BLOCKING 0x1, 0x80 ;  /* 0x0042000000007b1d */ /* 0x000fe20000010000 */
[----:B------:R-:W-:Y:S01]  /*91c0*/  ISETP.NE.AND P0, PT, R145, 0x2, PT ;  /* 0x000000029100780c */ /* 0x000fe20003f05270 */
[----:B------:R-:W-:Y:S01]  /*91d0*/  UISETP.NE.AND UP0, UPT, UR45, URZ, UPT ;  /* 0x000000ff2d00728c */ /* 0x000fe2000bf05270 */
[C---:B------:R-:W-:Y:S01]  /*91e0*/  ISETP.NE.AND P1, PT, R68.reuse, 0x4, PT ;  /* 0x000000044400780c */ /* 0x040fe20003f25270 */
[----:B------:R-:W-:Y:S01]  /*91f0*/  UIADD3 UR20, UPT, UPT, UR37, UR63, URZ ;  /* 0x0000003f25147290 */ /* 0x000fe2000fffe0ff */
[----:B------:R-:W-:Y:S02]  /*9200*/  SEL R2, RZ, 0x1, P0 ;  /* 0x00000001ff027807 */ /* 0x000fe40000000000 */
[----:B------:R-:W-:Y:S02]  /*9210*/  SEL R0, RZ, 0x1, P1 ;  /* 0x00000001ff007807 */ /* 0x000fe40000800000 */
[----:B------:R-:W-:Y:S02]  /*9220*/  LOP3.LUT R147, R147, R2, RZ, 0x3c, !PT ;  /* 0x0000000293937212 */ /* 0x000fe400078e3cff */
[----:B------:R-:W-:Y:S01]  /*9230*/  LOP3.LUT R149, R149, R0, RZ, 0x3c, !PT ;  /* 0x0000000095957212 */ /* 0x000fe200078e3cff */
[----:B------:R-:W-:Y:S01]  /*9240*/  UIADD3 UR16, UPT, UPT, UR38, UR4, URZ ;  /* 0x0000000426107290 */ /* 0x000fe2000fffe0ff */
[----:B------:R-:W-:Y:S02]  /*9250*/  SEL R145, R145, RZ, P0 ;  /* 0x000000ff91917207 */ /* 0x000fe40000000000 */
[----:B------:R-:W-:Y:S01]  /*9260*/  SEL R68, R68, RZ, P1 ;  /* 0x000000ff44447207 */ /* 0x000fe20000800000 */
[----:B------:R-:W-:Y:S01]  /*9270*/  UMOV UR36, UR59 ;  /* 0x0000003b00247c82 */ /* 0x000fe20008000000 */
[----:B------:R-:W-:Y:S07]  /*9280*/  BRA.U UP0, `(.L_x_126) ;  /* 0xffffffc500287547 */ /* 0x000fee000b83ffff */
[----:B------:R-:W-:Y:S05]  /*9290*/  EXIT ;  /* 0x000000000000794d */ /* 0x000fea0003800000 */
.L_x_24:
[----:B--2---:R2:W3:Y:S02]  /*92a0*/  SYNCS.PHASECHK.TRANS64.TRYWAIT P0, [R3+URZ+0x120], R2 ;  /* 0x00012002030075a7 */ /* 0x0044e400080011ff */
[----:B---3--:R-:W-:Y:S05]  /*92b0*/  @!P0 NANOSLEEP.SYNCS 0x989680 ;  /* 0x009896800000895d */ /* 0x008fea0003900000 */
[----:B------:R-:W3:Y:S02]  /*92c0*/  @!P0 SYNCS.PHASECHK.TRANS64 P0, [R3+URZ+0x120], R2 ;  /* 0x00012002030085a7 */ /* 0x000ee400080010ff */
[----:B---3--:R-:W-:Y:S05]  /*92d0*/  @!P0 BRA `(.L_x_24) ;  /* 0xfffffffc00f08947 */ /* 0x008fea000383ffff */
[----:B------:R-:W-:Y:S05]  /*92e0*/  BRA `(.L_x_127) ;  /* 0xffffff8400e87947 */ /* 0x000fea000383ffff */
.L_x_27:
[----:B-1----:R-:W-:-:S07]  /*92f0*/  MOV R0, UR33 ;  /* 0x0000002100007c02 */ /* 0x002fce0008000f00 */
.L_x_128:
[----:B-1----:R1:W2:Y:S02]  /*9300*/  SYNCS.PHASECHK.TRANS64.TRYWAIT P0, [R0+URZ+0x40], R3 ;  /* 0x00004003000075a7 */ /* 0x0022a400080011ff */
[----:B--2---:R-:W-:Y:S05]  /*9310*/  @!P0 NANOSLEEP.SYNCS 0x989680 ;  /* 0x009896800000895d */ /* 0x004fea0003900000 */
[----:B------:R-:W2:Y:S02]  /*9320*/  @!P0 SYNCS.PHASECHK.TRANS64 P0, [R0+URZ+0x40], R3 ;  /* 0x00004003000085a7 */ /* 0x000ea400080010ff */
[----:B--2---:R-:W-:Y:S05]  /*9330*/  @!P0 BRA `(.L_x_128) ;  /* 0xfffffffc00f08947 */ /* 0x004fea000383ffff */
[----:B------:R-:W-:Y:S05]  /*9340*/  BRA `(.L_x_26) ;  /* 0xffffff8800407947 */ /* 0x000fea000383ffff */
.L_x_34:
[----:B-1----:R-:W-:-:S07]  /*9350*/  MOV R0, UR17 ;  /* 0x0000001100007c02 */ /* 0x002fce0008000f00 */
.L_x_129:
[----:B-1----:R1:W2:Y:S02]  /*9360*/  SYNCS.PHASECHK.TRANS64.TRYWAIT P0, [R0+URZ+0x40], R3 ;  /* 0x00004003000075a7 */ /* 0x0022a400080011ff */
[----:B--2---:R-:W-:Y:S05]  /*9370*/  @!P0 NANOSLEEP.SYNCS 0x989680 ;  /* 0x009896800000895d */ /* 0x004fea0003900000 */
[----:B------:R-:W2:Y:S02]  /*9380*/  @!P0 SYNCS.PHASECHK.TRANS64 P0, [R0+URZ+0x40], R3 ;  /* 0x00004003000085a7 */ /* 0x000ea400080010ff */
[----:B--2---:R-:W-:Y:S05]  /*9390*/  @!P0 BRA `(.L_x_129) ;  /* 0xfffffffc00f08947 */ /* 0x004fea000383ffff */
[----:B------:R-:W-:Y:S05]  /*93a0*/  BRA `(.L_x_33) ;  /* 0xffffff8c00007947 */ /* 0x000fea000383ffff */
.L_x_39:
[----:B-1----:R1:W2:Y:S02]  /*93b0*/  SYNCS.PHASECHK.TRANS64.TRYWAIT P0, [R3+URZ+0xb0], R0 ;  /* 0x0000b000030075a7 */ /* 0x0022a400080011ff */
[----:B--2---:R-:W-:Y:S05]  /*93c0*/  @!P0 NANOSLEEP.SYNCS 0x989680 ;  /* 0x009896800000895d */ /* 0x004fea0003900000 */
[----:B------:R-:W2:Y:S02]  /*93d0*/  @!P0 SYNCS.PHASECHK.TRANS64 P0, [R3+URZ+0xb0], R0 ;  /* 0x0000b000030085a7 */ /* 0x000ea400080010ff */
[----:B--2---:R-:W-:Y:S05]  /*93e0*/  @!P0 BRA `(.L_x_39) ;  /* 0xfffffffc00f08947 */ /* 0x004fea000383ffff */
[----:B------:R-:W-:Y:S05]  /*93f0*/  BRA `(.L_x_130) ;  /* 0xffffff8c00a87947 */ /* 0x000fea000383ffff */
.L_x_43:
[----:B-1----:R-:W-:-:S07]  /*9400*/  MOV R0, UR4 ;  /* 0x0000000400007c02 */ /* 0x002fce0008000f00 */
.L_x_131:
[----:B-1----:R1:W2:Y:S02]  /*9410*/  SYNCS.PHASECHK.TRANS64.TRYWAIT P0, [R0+URZ], R3 ;  /* 0x00000003000075a7 */ /* 0x0022a400080011ff */
[----:B--2---:R-:W-:Y:S05]  /*9420*/  @!P0 NANOSLEEP.SYNCS 0x989680 ;  /* 0x009896800000895d */ /* 0x004fea0003900000 */
[----:B------:R-:W2:Y:S02]  /*9430*/  @!P0 SYNCS.PHASECHK.TRANS64 P0, [R0+URZ], R3 ;  /* 0x00000003000085a7 */ /* 0x000ea400080010ff */
[----:B--2---:R-:W-:Y:S05]  /*9440*/  @!P0 BRA `(.L_x_131) ;  /* 0xfffffffc00f08947 */ /* 0x004fea000383ffff */
[----:B------:R-:W-:Y:S05]  /*9450*/  BRA `(.L_x_132) ;  /* 0xffffff9400507947 */ /* 0x000fea000383ffff */
.L_x_44:
[----:B------:R-:W-:-:S07]  /*9460*/  MOV R0, UR5 ;  /* 0x0000000500007c02 */ /* 0x000fce0008000f00 */
.L_x_133:
[----:B-1----:R1:W2:Y:S02]  /*9470*/  SYNCS.PHASECHK.TRANS64.TRYWAIT P0, [R0+URZ], R3 ;  /* 0x00000003000075a7 */ /* 0x0022a400080011ff */
[----:B--2---:R-:W-:Y:S05]  /*9480*/  @!P0 NANOSLEEP.SYNCS 0x989680 ;  /* 0x009896800000895d */ /* 0x004fea0003900000 */
[----:B------:R-:W2:Y:S02]  /*9490*/  @!P0 SYNCS.PHASECHK.TRANS64 P0, [R0+URZ], R3 ;  /* 0x00000003000085a7 */ /* 0x000ea400080010ff */
[----:B--2---:R-:W-:Y:S05]  /*94a0*/  @!P0 BRA `(.L_x_133) ;  /* 0xfffffffc00f08947 */ /* 0x004fea000383ffff */
[----:B------:R-:W-:Y:S05]  /*94b0*/  BRA `(.L_x_134) ;  /* 0xffffff94005c7947 */ /* 0x000fea000383ffff */
.L_x_45:
[----:B------:R-:W-:-:S07]  /*94c0*/  MOV R0, UR5 ;  /* 0x0000000500007c02 */ /* 0x000fce0008000f00 */
.L_x_135:
[----:B-1----:R1:W2:Y:S02]  /*94d0*/  SYNCS.PHASECHK.TRANS64.TRYWAIT P0, [R0+URZ], R3 ;  /* 0x00000003000075a7 */ /* 0x0022a400080011ff */
[----:B--2---:R-:W-:Y:S05]  /*94e0*/  @!P0 NANOSLEEP.SYNCS 0x989680 ;  /* 0x009896800000895d */ /* 0x004fea0003900000 */
[----:B------:R-:W2:Y:S02]  /*94f0*/  @!P0 SYNCS.PHASECHK.TRANS64 P0, [R0+URZ], R3 ;  /* 0x00000003000085a7 */ /* 0x000ea400080010ff */
[----:B--2---:R-:W-:Y:S05]  /*9500*/  @!P0 BRA `(.L_x_135) ;  /* 0xfffffffc00f08947 */ /* 0x004fea000383ffff */
[----:B------:R-:W-:Y:S05]  /*9510*/  BRA `(.L_x_136) ;  /* 0xffffff9400687947 */ /* 0x000fea000383ffff */
.L_x_46:
[----:B------:R-:W-:-:S07]  /*9520*/  MOV R0, UR5 ;  /* 0x0000000500007c02 */ /* 0x000fce0008000f00 */
.L_x_137:
[----:B-1----:R1:W2:Y:S02]  /*9530*/  SYNCS.PHASECHK.TRANS64.TRYWAIT P0, [R0+URZ], R3 ;  /* 0x00000003000075a7 */ /* 0x0022a400080011ff */
[----:B--2---:R-:W-:Y:S05]  /*9540*/  @!P0 NANOSLEEP.SYNCS 0x989680 ;  /* 0x009896800000895d */ /* 0x004fea0003900000 */
[----:B------:R-:W2:Y:S02]  /*9550*/  @!P0 SYNCS.PHASECHK.TRANS64 P0, [R0+URZ], R3 ;  /* 0x00000003000085a7 */ /* 0x000ea400080010ff */
[----:B--2---:R-:W-:Y:S05]  /*9560*/  @!P0 BRA `(.L_x_137) ;  /* 0xfffffffc00f08947 */ /* 0x004fea000383ffff */
[----:B------:R-:W-:Y:S05]  /*9570*/  BRA `(.L_x_138) ;  /* 0xffffff9400747947 */ /* 0x000fea000383ffff */
.L_x_47:
[----:B------:R-:W-:-:S07]  /*9580*/  MOV R0, UR5 ;  /* 0x0000000500007c02 */ /* 0x000fce0008000f00 */
.L_x_139:
[----:B-1----:R1:W2:Y:S02]  /*9590*/  SYNCS.PHASECHK.TRANS64.TRYWAIT P0, [R0+URZ], R3 ;  /* 0x00000003000075a7 */ /* 0x0022a400080011ff */
[----:B--2---:R-:W-:Y:S05]  /*95a0*/  @!P0 NANOSLEEP.SYNCS 0x989680 ;  /* 0x009896800000895d */ /* 0x004fea0003900000 */
[----:B------:R-:W2:Y:S02]  /*95b0*/  @!P0 SYNCS.PHASECHK.TRANS64 P0, [R0+URZ], R3 ;  /* 0x00000003000085a7 */ /* 0x000ea400080010ff */
[----:B--2---:R-:W-:Y:S05]  /*95c0*/  @!P0 BRA `(.L_x_139) ;  /* 0xfffffffc00f08947 */ /* 0x004fea000383ffff */
[----:B------:R-:W-:Y:S05]  /*95d0*/  BRA `(.L_x_140) ;  /* 0xffffff9400807947 */ /* 0x000fea000383ffff */
.L_x_48:
[----:B------:R-:W-:-:S07]  /*95e0*/  MOV R0, UR5 ;  /* 0x0000000500007c02 */ /* 0x000fce0008000f00 */
.L_x_141:
[----:B-1----:R1:W2:Y:S02]  /*95f0*/  SYNCS.PHASECHK.TRANS64.TRYWAIT P0, [R0+URZ], R3 ;  /* 0x00000003000075a7 */ /* 0x0022a400080011ff */
[----:B--2---:R-:W-:Y:S05]  /*9600*/  @!P0 NANOSLEEP.SYNCS 0x989680 ;  /* 0x009896800000895d */ /* 0x004fea0003900000 */
[----:B------:R-:W2:Y:S02]  /*9610*/  @!P0 SYNCS.PHASECHK.TRANS64 P0, [R0+URZ], R3 ;  /* 0x00000003000085a7 */ /* 0x000ea400080010ff */
[----:B--2---:R-:W-:Y:S05]  /*9620*/  @!P0 BRA `(.L_x_141) ;  /* 0xfffffffc00f08947 */ /* 0x004fea000383ffff */
[----:B------:R-:W-:Y:S05]  /*9630*/  BRA `(.L_x_142) ;  /* 0xffffff94008c7947 */ /* 0x000fea000383ffff */
.L_x_49:
[----:B------:R-:W-:-:S07]  /*9640*/  MOV R0, UR5 ;  /* 0x0000000500007c02 */ /* 0x000fce0008000f00 */
.L_x_143:
[----:B-1----:R1:W2:Y:S02]  /*9650*/  SYNCS.PHASECHK.TRANS64.TRYWAIT P0, [R0+URZ], R3 ;  /* 0x00000003000075a7 */ /* 0x0022a400080011ff */
[----:B--2---:R-:W-:Y:S05]  /*9660*/  @!P0 NANOSLEEP.SYNCS 0x989680 ;  /* 0x009896800000895d */ /* 0x004fea0003900000 */
[----:B------:R-:W2:Y:S02]  /*9670*/  @!P0 SYNCS.PHASECHK.TRANS64 P0, [R0+URZ], R3 ;  /* 0x00000003000085a7 */ /* 0x000ea400080010ff */
[----:B--2---:R-:W-:Y:S05]  /*9680*/  @!P0 BRA `(.L_x_143) ;  /* 0xfffffffc00f08947 */ /* 0x004fea000383ffff */
[----:B------:R-:W-:Y:S05]  /*9690*/  BRA `(.L_x_144) ;  /* 0xffffff9400987947 */ /* 0x000fea000383ffff */
.L_x_52:
[----:B-1----:R1:W2:Y:S02]  /*96a0*/  SYNCS.PHASECHK.TRANS64.TRYWAIT P0, [R2+URZ+0x110], R5 ;  /* 0x00011005020075a7 */ /* 0x0022a400080011ff */
[----:B--2---:R-:W-:Y:S05]  /*96b0*/  @!P0 NANOSLEEP.SYNCS 0x989680 ;  /* 0x009896800000895d */ /* 0x004fea0003900000 */
[----:B------:R-:W2:Y:S02]  /*96c0*/  @!P0 SYNCS.PHASECHK.TRANS64 P0, [R2+URZ+0x110], R5 ;  /* 0x00011005020085a7 */ /* 0x000ea400080010ff */
[----:B--2---:R-:W-:Y:S05]  /*96d0*/  @!P0 BRA `(.L_x_52) ;  /* 0xfffffffc00f08947 */ /* 0x004fea000383ffff */
[----:B------:R-:W-:Y:S05]  /*96e0*/  BRA `(.L_x_145) ;  /* 0xffffff9400f47947 */ /* 0x000fea000383ffff */
.L_x_53:
[----:B------:R-:W-:-:S07]  /*96f0*/  MOV R2, UR4 ;  /* 0x0000000400027c02 */ /* 0x000fce0008000f00 */
.L_x_146:
[----:B-1----:R1:W2:Y:S02]  /*9700*/  SYNCS.PHASECHK.TRANS64.TRYWAIT P0, [R2+URZ+0xc0], R5 ;  /* 0x0000c005020075a7 */ /* 0x0022a400080011ff */
[----:B--2---:R-:W-:Y:S05]  /*9710*/  @!P0 NANOSLEEP.SYNCS 0x989680 ;  /* 0x009896800000895d */ /* 0x004fea0003900000 */
[----:B------:R-:W2:Y:S02]  /*9720*/  @!P0 SYNCS.PHASECHK.TRANS64 P0, [R2+URZ+0xc0], R5 ;  /* 0x0000c005020085a7 */ /* 0x000ea400080010ff */
[----:B--2---:R-:W-:Y:S05]  /*9730*/  @!P0 BRA `(.L_x_146) ;  /* 0xfffffffc00f08947 */ /* 0x004fea000383ffff */
[----:B------:R-:W-:Y:S05]  /*9740*/  BRA `(.L_x_147) ;  /* 0xffffff9800047947 */ /* 0x000fea000383ffff */
.L_x_54:
[----:B-1----:R1:W2:Y:S02]  /*9750*/  SYNCS.PHASECHK.TRANS64.TRYWAIT P1, [R2+URZ+0xb0], R5 ;  /* 0x0000b005020075a7 */ /* 0x0022a400080211ff */
[----:B--2---:R-:W-:Y:S05]  /*9760*/  @!P1 NANOSLEEP.SYNCS 0x989680 ;  /* 0x009896800000995d */ /* 0x004fea0003900000 */
[----:B------:R-:W2:Y:S02]  /*9770*/  @!P1 SYNCS.PHASECHK.TRANS64 P1, [R2+URZ+0xb0], R5 ;  /* 0x0000b005020095a7 */ /* 0x000ea400080210ff */
[----:B--2---:R-:W-:Y:S05]  /*9780*/  @!P1 BRA `(.L_x_54) ;  /* 0xfffffffc00f09947 */ /* 0x004fea000383ffff */
[----:B------:R-:W-:Y:S05]  /*9790*/  BRA `(.L_x_148) ;  /* 0xffffff9800347947 */ /* 0x000fea000383ffff */
.L_x_57:
[----:B------:R-:W-:-:S07]  /*97a0*/  MOV R0, UR4 ;  /* 0x0000000400007c02 */ /* 0x000fce0008000f00 */
.L_x_149:
[----:B-1----:R1:W2:Y:S02]  /*97b0*/  SYNCS.PHASECHK.TRANS64.TRYWAIT P0, [R0+URZ+0xc0], R3 ;  /* 0x0000c003000075a7 */ /* 0x0022a400080011ff */
[----:B--2---:R-:W-:Y:S05]  /*97c0*/  @!P0 NANOSLEEP.SYNCS 0x989680 ;  /* 0x009896800000895d */ /* 0x004fea0003900000 */
[----:B------:R-:W2:Y:S02]  /*97d0*/  @!P0 SYNCS.PHASECHK.TRANS64 P0, [R0+URZ+0xc0], R3 ;  /* 0x0000c003000085a7 */ /* 0x000ea400080010ff */
[----:B--2---:R-:W-:Y:S05]  /*97e0*/  @!P0 BRA `(.L_x_149) ;  /* 0xfffffffc00f08947 */ /* 0x004fea000383ffff */
[----:B------:R-:W-:Y:S05]  /*97f0*/  BRA `(.L_x_56) ;  /* 0xffffff9800887947 */ /* 0x000fea000383ffff */
.L_x_66:
[----:B-1----:R-:W-:-:S04]  /*9800*/  MOV R0, UR5 ;  /* 0x0000000500007c02 */ /* 0x002fc80008000f00 */
[----:B------:R1:W2:Y:S03]  /*9810*/  SYNCS.PHASECHK.TRANS64.TRYWAIT P0, [R0+URZ+0x8], R7 ;  /* 0x00000807000075a7 */ /* 0x0002a600080011ff */
[----:B--2---:R-:W-:Y:S05]  /*9820*/  @!P0 NANOSLEEP.SYNCS 0x989680 ;  /* 0x009896800000895d */ /* 0x004fea0003900000 */
[----:B------:R-:W2:Y:S02]  /*9830*/  @!P0 SYNCS.PHASECHK.TRANS64 P0, [R0+URZ+0x8], R7 ;  /* 0x00000807000085a7 */ /* 0x000ea400080010ff */
[----:B--2---:R-:W-:Y:S05]  /*9840*/  @!P0 BRA `(.L_x_66) ;  /* 0xfffffffc00ec8947 */ /* 0x004fea000383ffff */
[----:B------:R-:W-:Y:S05]  /*9850*/  BRA `(.L_x_65) ;  /* 0xffffff9c003c7947 */ /* 0x000fea000383ffff */
.L_x_68:
[----:B------:R-:W-:Y:S01]  /*9860*/  BSSY B0, `(.L_x_150) ;  /* 0x0000006000007945 */ /* 0x000fe20003800000 */
[----:B------:R-:W-:-:S07]  /*9870*/  MOV R15, 0xffffffff ;  /* 0xffffffff000f7802 */ /* 0x000fce0000000f00 */
[----:B-1---5:R-:W-:Y:S05]  /*9880*/  WARPSYNC.COLLECTIVE R15, `(.L_x_151) ;  /* 0x000000000f0c7348 */ /* 0x022fea0003c00000 */
[----:B------:R-:W-:Y:S02]  /*9890*/  ELECT P6, UR79, PT ;  /* 0x00000000004f782f */ /* 0x000fe400038c0000 */
[----:B------:R-:W-:Y:S01]  /*98a0*/  MOV R14, UR79 ;  /* 0x0000004f000e7c02 */ /* 0x000fe20008000f00 */
[----:B-1---5:R-:W-:Y:S10]  /*98b0*/  ENDCOLLECTIVE ;  /* 0x000000000000791b */ /* 0x022ff40003800000 */
.L_x_151:
[----:B------:R-:W-:Y:S05]  /*98c0*/  BSYNC B0 ;  /* 0x0000000000007941 */ /* 0x000fea0003800000 */
.L_x_150:
[----:B------:R-:W-:Y:S01]  /*98d0*/  PLOP3.LUT P0, PT, P6, PT, PT, 0x80, 0x8 ;  /* 0x000000000008781c */ /* 0x000fe2000370f070 */
[----:B------:R-:W-:-:S12]  /*98e0*/  BRA `(.L_x_152) ;  /* 0xffffff9c00687947 */ /* 0x000fd8000383ffff */
.L_x_70:
[----:B-1----:R-:W-:-:S04]  /*98f0*/  MOV R0, UR5 ;  /* 0x0000000500007c02 */ /* 0x002fc80008000f00 */
[----:B------:R1:W2:Y:S03]  /*9900*/  SYNCS.PHASECHK.TRANS64.TRYWAIT P0, [R0+URZ+0x8], R5 ;  /* 0x00000805000075a7 */ /* 0x0002a600080011ff */
[----:B--2---:R-:W-:Y:S05]  /*9910*/  @!P0 NANOSLEEP.SYNCS 0x989680 ;  /* 0x009896800000895d */ /* 0x004fea0003900000 */
[----:B------:R-:W2:Y:S02]  /*9920*/  @!P0 SYNCS.PHASECHK.TRANS64 P0, [R0+URZ+0x8], R5 ;  /* 0x00000805000085a7 */ /* 0x000ea400080010ff */
[----:B--2---:R-:W-:Y:S05]  /*9930*/  @!P0 BRA `(.L_x_70) ;  /* 0xfffffffc00ec8947 */ /* 0x004fea000383ffff */
[----:B------:R-:W-:Y:S05]  /*9940*/  BRA `(.L_x_69) ;  /* 0xffffff9c006c7947 */ /* 0x000fea000383ffff */
.L_x_71:
[----:B-1----:R1:W2:Y:S02]  /*9950*/  SYNCS.PHASECHK.TRANS64.TRYWAIT P0, [R0+URZ+0xb0], R5 ;  /* 0x0000b005000075a7 */ /* 0x0022a400080011ff */
[----:B--2---:R-:W-:Y:S05]  /*9960*/  @!P0 NANOSLEEP.SYNCS 0x989680 ;  /* 0x009896800000895d */ /* 0x004fea0003900000 */
[----:B------:R-:W2:Y:S02]  /*9970*/  @!P0 SYNCS.PHASECHK.TRANS64 P0, [R0+URZ+0xb0], R5 ;  /* 0x0000b005000085a7 */ /* 0x000ea400080010ff */
[----:B--2---:R-:W-:Y:S05]  /*9980*/  @!P0 BRA `(.L_x_71) ;  /* 0xfffffffc00f08947 */ /* 0x004fea000383ffff */
[----:B------:R-:W-:Y:S05]  /*9990*/  BRA `(.L_x_153) ;  /* 0xffffffa000587947 */ /* 0x000fea000383ffff */
.L_x_73:
[----:B------:R-:W-:-:S07]  /*99a0*/  MOV R0, UR31 ;  /* 0x0000001f00007c02 */ /* 0x000fce0008000f00 */
.L_x_154:
[----:B-1----:R1:W2:Y:S02]  /*99b0*/  SYNCS.PHASECHK.TRANS64.TRYWAIT P0, [R0+URZ+0xf0], R5 ;  /* 0x0000f005000075a7 */ /* 0x0022a400080011ff */
[----:B--2---:R-:W-:Y:S05]  /*99c0*/  @!P0 NANOSLEEP.SYNCS 0x989680 ;  /* 0x009896800000895d */ /* 0x004fea0003900000 */
[----:B------:R-:W2:Y:S02]  /*99d0*/  @!P0 SYNCS.PHASECHK.TRANS64 P0, [R0+URZ+0xf0], R5 ;  /* 0x0000f005000085a7 */ /* 0x000ea400080010ff */
[----:B--2---:R-:W-:Y:S05]  /*99e0*/  @!P0 BRA `(.L_x_154) ;  /* 0xfffffffc00f08947 */ /* 0x004fea000383ffff */
[----:B------:R-:W-:Y:S05]  /*99f0*/  BRA `(.L_x_155) ;  /* 0xffffffa000a47947 */ /* 0x000fea000383ffff */
.L_x_76:
[----:B------:R-:W-:Y:S07]  /*9a00*/  MOV R0, UR5 ;  /* 0x0000000500007c02 */ /* 0x000fee0008000f00 */
.L_x_156:
[----:B-1----:R1:W2:Y:S02]  /*9a10*/  SYNCS.PHASECHK.TRANS64.TRYWAIT P0, [R0+URZ], R5 ;  /* 0x00000005000075a7 */ /* 0x0022a400080011ff */
[----:B--2---:R-:W-:Y:S05]  /*9a20*/  @!P0 NANOSLEEP.SYNCS 0x989680 ;  /* 0x009896800000895d */ /* 0x004fea0003900000 */
[----:B------:R-:W2:Y:S02]  /*9a30*/  @!P0 SYNCS.PHASECHK.TRANS64 P0, [R0+URZ], R5 ;  /* 0x00000005000085a7 */ /* 0x000ea400080010ff */
[----:B--2---:R-:W-:Y:S05]  /*9a40*/  @!P0 BRA `(.L_x_156) ;  /* 0xfffffffc00f08947 */ /* 0x004fea000383ffff */
[----:B------:R-:W-:Y:S05]  /*9a50*/  BRA `(.L_x_75) ;  /* 0xffffffa000b87947 */ /* 0x000fea000383ffff */
.L_x_80:
[----:B-1----:R-:W-:-:S07]  /*9a60*/  MOV R0, UR4 ;  /* 0x0000000400007c02 */ /* 0x002fce0008000f00 */
.L_x_157:
[----:B-1----:R1:W2:Y:S02]  /*9a70*/  SYNCS.PHASECHK.TRANS64.TRYWAIT P0, [R0+URZ], R3 ;  /* 0x00000003000075a7 */ /* 0x0022a400080011ff */
[----:B--2---:R-:W-:Y:S05]  /*9a80*/  @!P0 NANOSLEEP.SYNCS 0x989680 ;  /* 0x009896800000895d */ /* 0x004fea0003900000 */
[----:B------:R-:W2:Y:S02]  /*9a90*/  @!P0 SYNCS.PHASECHK.TRANS64 P0, [R0+URZ], R3 ;  /* 0x00000003000085a7 */ /* 0x000ea400080010ff */
[----:B--2---:R-:W-:Y:S05]  /*9aa0*/  @!P0 BRA `(.L_x_157) ;  /* 0xfffffffc00f08947 */ /* 0x004fea000383ffff */
[----:B------:R-:W-:Y:S05]  /*9ab0*/  BRA `(.L_x_158) ;  /* 0xffffffa400ac7947 */ /* 0x000fea000383ffff */
.L_x_81:
[----:B------:R-:W-:-:S07]  /*9ac0*/  MOV R0, UR5 ;  /* 0x0000000500007c02 */ /* 0x000fce0008000f00 */
.L_x_159:
[----:B-1----:R1:W2:Y:S02]  /*9ad0*/  SYNCS.PHASECHK.TRANS64.TRYWAIT P0, [R0+URZ], R3 ;  /* 0x00000003000075a7 */ /* 0x0022a400080011ff */
[----:B--2---:R-:W-:Y:S05]  /*9ae0*/  @!P0 NANOSLEEP.SYNCS 0x989680 ;  /* 0x009896800000895d */ /* 0x004fea0003900000 */
[----:B------:R-:W2:Y:S02]  /*9af0*/  @!P0 SYNCS.PHASECHK.TRANS64 P0, [R0+URZ], R3 ;  /* 0x00000003000085a7 */ /* 0x000ea400080010ff */
[----:B--2---:R-:W-:Y:S05]  /*9b00*/  @!P0 BRA `(.L_x_159) ;  /* 0xfffffffc00f08947 */ /* 0x004fea000383ffff */
[----:B------:R-:W-:Y:S05]  /*9b10*/  BRA `(.L_x_160) ;  /* 0xffffffa400b87947 */ /* 0x000fea000383ffff */
.L_x_82:
[----:B------:R-:W-:-:S07]  /*9b20*/  MOV R0, UR5 ;  /* 0x0000000500007c02 */ /* 0x000fce0008000f00 */
.L_x_161:
[----:B-1----:R1:W2:Y:S02]  /*9b30*/  SYNCS.PHASECHK.TRANS64.TRYWAIT P0, [R0+URZ], R3 ;  /* 0x00000003000075a7 */ /* 0x0022a400080011ff */
[----:B--2---:R-:W-:Y:S05]  /*9b40*/  @!P0 NANOSLEEP.SYNCS 0x989680 ;  /* 0x009896800000895d */ /* 0x004fea0003900000 */
[----:B------:R-:W2:Y:S02]  /*9b50*/  @!P0 SYNCS.PHASECHK.TRANS64 P0, [R0+URZ], R3 ;  /* 0x00000003000085a7 */ /* 0x000ea400080010ff */
[----:B--2---:R-:W-:Y:S05]  /*9b60*/  @!P0 BRA `(.L_x_161) ;  /* 0xfffffffc00f08947 */ /* 0x004fea000383ffff */
[----:B------:R-:W-:Y:S05]  /*9b70*/  BRA `(.L_x_162) ;  /* 0xffffffa400c47947 */ /* 0x000fea000383ffff */
.L_x_85:
[----:B------:R-:W-:-:S07]  /*9b80*/  MOV R0, UR26 ;  /* 0x0000001a00007c02 */ /* 0x000fce0008000f00 */
.L_x_163:
[----:B-1----:R1:W2:Y:S02]  /*9b90*/  SYNCS.PHASECHK.TRANS64.TRYWAIT P1, [R0+URZ+0x130], R3 ;  /* 0x00013003000075a7 */ /* 0x0022a400080211ff */
[----:B--2---:R-:W-:Y:S05]  /*9ba0*/  @!P1 NANOSLEEP.SYNCS 0x989680 ;  /* 0x009896800000995d */ /* 0x004fea0003900000 */
[----:B------:R-:W2:Y:S02]  /*9bb0*/  @!P1 SYNCS.PHASECHK.TRANS64 P1, [R0+URZ+0x130], R3 ;  /* 0x00013003000095a7 */ /* 0x000ea400080210ff */
[----:B--2---:R-:W-:Y:S05]  /*9bc0*/  @!P1 BRA `(.L_x_163) ;  /* 0xfffffffc00f09947 */ /* 0x004fea000383ffff */
[----:B------:R-:W-:Y:S05]  /*9bd0*/  BRA `(.L_x_164) ;  /* 0xffffffa800107947 */ /* 0x000fea000383ffff */
.L_x_90:
[----:B--2---:R2:W3:Y:S02]  /*9be0*/  SYNCS.PHASECHK.TRANS64.TRYWAIT P0, [R12+URZ+0xb0], R9 ;  /* 0x0000b0090c0075a7 */ /* 0x0044e400080011ff */
[----:B---3--:R-:W-:Y:S05]  /*9bf0*/  @!P0 NANOSLEEP.SYNCS 0x989680 ;  /* 0x009896800000895d */ /* 0x008fea0003900000 */
[----:B------:R-:W3:Y:S02]  /*9c00*/  @!P0 SYNCS.PHASECHK.TRANS64 P0, [R12+URZ+0xb0], R9 ;  /* 0x0000b0090c0085a7 */ /* 0x000ee400080010ff */
[----:B---3--:R-:W-:Y:S05]  /*9c10*/  @!P0 BRA `(.L_x_90) ;  /* 0xfffffffc00f08947 */ /* 0x008fea000383ffff */
[----:B------:R-:W-:Y:S05]  /*9c20*/  BRA `(.L_x_165) ;  /* 0xffffffac00307947 */ /* 0x000fea000383ffff */
.L_x_93:
[----:B------:R-:W-:Y:S07]  /*9c30*/  MOV R0, UR21 ;  /* 0x0000001500007c02 */ /* 0x000fee0008000f00 */
.L_x_166:
[----:B--2---:R2:W3:Y:S02]  /*9c40*/  SYNCS.PHASECHK.TRANS64.TRYWAIT P2, [R0+URZ+0xa8], R11 ;  /* 0x0000a80b000075a7 */ /* 0x0044e400080411ff */
[----:B---3--:R-:W-:Y:S05]  /*9c50*/  @!P2 NANOSLEEP.SYNCS 0x989680 ;  /* 0x009896800000a95d */ /* 0x008fea0003900000 */
[----:B------:R-:W3:Y:S02]  /*9c60*/  @!P2 SYNCS.PHASECHK.TRANS64 P2, [R0+URZ+0xa8], R11 ;  /* 0x0000a80b0000a5a7 */ /* 0x000ee400080410ff */
[----:B---3--:R-:W-:Y:S05]  /*9c70*/  @!P2 BRA `(.L_x_166) ;  /* 0xfffffffc00f0a947 */ /* 0x008fea000383ffff */
[----:B------:R-:W-:Y:S05]  /*9c80*/  BRA `(.L_x_92) ;  /* 0xffffffb000987947 */ /* 0x000fea000383ffff */
.L_x_96:
[----:B--2---:R-:W-:Y:S07]  /*9c90*/  MOV R0, UR21 ;  /* 0x0000001500007c02 */ /* 0x004fee0008000f00 */
.L_x_167:
[----:B--2---:R2:W3:Y:S02]  /*9ca0*/  SYNCS.PHASECHK.TRANS64.TRYWAIT P0, [R0+URZ+0x90], R9 ;  /* 0x00009009000075a7 */ /* 0x0044e400080011ff */
[----:B---3--:R-:W-:Y:S05]  /*9cb0*/  @!P0 NANOSLEEP.SYNCS 0x989680 ;  /* 0x009896800000895d */ /* 0x008fea0003900000 */
[----:B------:R-:W3:Y:S02]  /*9cc0*/  @!P0 SYNCS.PHASECHK.TRANS64 P0, [R0+URZ+0x90], R9 ;  /* 0x00009009000085a7 */ /* 0x000ee400080010ff */
[----:B---3--:R-:W-:Y:S05]  /*9cd0*/  @!P0 BRA `(.L_x_167) ;  /* 0xfffffffc00f08947 */ /* 0x008fea000383ffff */
[----:B------:R-:W-:Y:S05]  /*9ce0*/  BRA `(.L_x_168) ;  /* 0xffffffb000f47947 */ /* 0x000fea000383ffff */
.L_x_97:
[----:B------:R-:W-:Y:S07]  /*9cf0*/  MOV R0, UR21 ;  /* 0x0000001500007c02 */ /* 0x000fee0008000f00 */
.L_x_169:
[----:B--2---:R2:W3:Y:S02]  /*9d00*/  SYNCS.PHASECHK.TRANS64.TRYWAIT P0, [R0+URZ+0x98], R9 ;  /* 0x00009809000075a7 */ /* 0x0044e400080011ff */
[----:B---3--:R-:W-:Y:S05]  /*9d10*/  @!P0 NANOSLEEP.SYNCS 0x989680 ;  /* 0x009896800000895d */ /* 0x008fea0003900000 */
[----:B------:R-:W3:Y:S02]  /*9d20*/  @!P0 SYNCS.PHASECHK.TRANS64 P0, [R0+URZ+0x98], R9 ;  /* 0x00009809000085a7 */ /* 0x000ee400080010ff */
[----:B---3--:R-:W-:Y:S05]  /*9d30*/  @!P0 BRA `(.L_x_169) ;  /* 0xfffffffc00f08947 */ /* 0x008fea000383ffff */
[----:B------:R-:W-:Y:S05]  /*9d40*/  BRA `(.L_x_170) ;  /* 0xffffffb400307947 */ /* 0x000fea000383ffff */
.L_x_99:
[----:B------:R-:W-:-:S07]  /*9d50*/  MOV R0, UR21 ;  /* 0x0000001500007c02 */ /* 0x000fce0008000f00 */
.L_x_171:
[----:B---3--:R3:W4:Y:S02]  /*9d60*/  SYNCS.PHASECHK.TRANS64.TRYWAIT P0, [R0+URZ+0x90], R3 ;  /* 0x00009003000075a7 */ /* 0x00872400080011ff */
[----:B----4-:R-:W-:Y:S05]  /*9d70*/  @!P0 NANOSLEEP.SYNCS 0x989680 ;  /* 0x009896800000895d */ /* 0x010fea0003900000 */
[----:B------:R-:W4:Y:S02]  /*9d80*/  @!P0 SYNCS.PHASECHK.TRANS64 P0, [R0+URZ+0x90], R3 ;  /* 0x00009003000085a7 */ /* 0x000f2400080010ff */
[----:B----4-:R-:W-:Y:S05]  /*9d90*/  @!P0 BRA `(.L_x_171) ;  /* 0xfffffffc00f08947 */ /* 0x010fea000383ffff */
[----:B------:R-:W-:Y:S05]  /*9da0*/  BRA `(.L_x_172) ;  /* 0xffffffb400a47947 */ /* 0x000fea000383ffff */
.L_x_101:
[----:B-1----:R1:W2:Y:S02]  /*9db0*/  SYNCS.PHASECHK.TRANS64.TRYWAIT P0, [R3+URZ+0xb0], R0 ;  /* 0x0000b000030075a7 */ /* 0x0022a400080011ff */
[----:B--2---:R-:W-:Y:S05]  /*9dc0*/  @!P0 NANOSLEEP.SYNCS 0x989680 ;  /* 0x009896800000895d */ /* 0x004fea0003900000 */
[----:B------:R-:W2:Y:S02]  /*9dd0*/  @!P0 SYNCS.PHASECHK.TRANS64 P0, [R3+URZ+0xb0], R0 ;  /* 0x0000b000030085a7 */ /* 0x000ea400080010ff */
[----:B--2---:R-:W-:Y:S05]  /*9de0*/  @!P0 BRA `(.L_x_101) ;  /* 0xfffffffc00f08947 */ /* 0x004fea000383ffff */
[----:B------:R-:W-:Y:S05]  /*9df0*/  BRA `(.L_x_173) ;  /* 0xffffffb800607947 */ /* 0x000fea000383ffff */
.L_x_112:
[----:B-1----:R1:W2:Y:S02]  /*9e00*/  SYNCS.PHASECHK.TRANS64.TRYWAIT P1, [R3+URZ+0x80], R0 ;  /* 0x00008000030075a7 */ /* 0x0022a400080211ff */
[----:B--2---:R-:W-:Y:S05]  /*9e10*/  @!P1 NANOSLEEP.SYNCS 0x989680 ;  /* 0x009896800000995d */ /* 0x004fea0003900000 */
[----:B------:R-:W2:Y:S02]  /*9e20*/  @!P1 SYNCS.PHASECHK.TRANS64 P1, [R3+URZ+0x80], R0 ;  /* 0x00008000030095a7 */ /* 0x000ea400080210ff */
[----:B--2---:R-:W-:Y:S05]  /*9e30*/  @!P1 BRA `(.L_x_112) ;  /* 0xfffffffc00f09947 */ /* 0x004fea000383ffff */
[----:B------:R-:W-:Y:S05]  /*9e40*/  BRA `(.L_x_111) ;  /* 0xffffffc400e07947 */ /* 0x000fea000383ffff */
.L_x_114:
[----:B-1----:R1:W4:Y:S02]  /*9e50*/  SYNCS.PHASECHK.TRANS64.TRYWAIT P0, [R144+URZ+0xd0], R5 ;  /* 0x0000d005900075a7 */ /* 0x00232400080011ff */
[----:B----4-:R-:W-:Y:S05]  /*9e60*/  @!P0 NANOSLEEP.SYNCS 0x989680 ;  /* 0x009896800000895d */ /* 0x010fea0003900000 */
[----:B------:R-:W4:Y:S02]  /*9e70*/  @!P0 SYNCS.PHASECHK.TRANS64 P0, [R144+URZ+0xd0], R5 ;  /* 0x0000d005900085a7 */ /* 0x000f2400080010ff */
[----:B----4-:R-:W-:Y:S05]  /*9e80*/  @!P0 BRA `(.L_x_114) ;  /* 0xfffffffc00f08947 */ /* 0x010fea000383ffff */
[----:B------:R-:W-:Y:S05]  /*9e90*/  BRA `(.L_x_113) ;  /* 0xffffffc8003c7947 */ /* 0x000fea000383ffff */
.L_x_122:
[----:B--2---:R2:W3:Y:S02]  /*9ea0*/  SYNCS.PHASECHK.TRANS64.TRYWAIT P0, [R114+URZ+0x80], R3 ;  /* 0x00008003720075a7 */ /* 0x0044e400080011ff */
[----:B---3--:R-:W-:Y:S05]  /*9eb0*/  @!P0 NANOSLEEP.SYNCS 0x989680 ;  /* 0x009896800000895d */ /* 0x008fea0003900000 */
[----:B------:R-:W3:Y:S02]  /*9ec0*/  @!P0 SYNCS.PHASECHK.TRANS64 P0, [R114+URZ+0x80], R3 ;  /* 0x00008003720085a7 */ /* 0x000ee400080010ff */
[----:B---3--:R-:W-:Y:S05]  /*9ed0*/  @!P0 BRA `(.L_x_122) ;  /* 0xfffffffc00f08947 */ /* 0x008fea000383ffff */
[----:B------:R-:W-:Y:S05]  /*9ee0*/  BRA `(.L_x_121) ;  /* 0xffffffdc00407947 */ /* 0x000fea000383ffff */
        .weak           $__internal_0_$__cuda_sm10x_tcgen05_guardrail_trap_col_being_dealloced_not_returned_by_alloc
        .type           $__internal_0_$__cuda_sm10x_tcgen05_guardrail_trap_col_being_dealloced_not_returned_by_alloc,@function
        .size           $__internal_0_$__cuda_sm10x_tcgen05_guardrail_trap_col_being_dealloced_not_returned_by_alloc,($__internal_1_$__cuda_sm10x_tcgen05_guardrail_trap_phase_invalid_during_alloc - $__internal_0_$__cuda_sm10x_tcgen05_guardrail_trap_col_being_dealloced_not_returned_by_alloc)
$__internal_0_$__cuda_sm10x_tcgen05_guardrail_trap_col_being_dealloced_not_returned_by_alloc:
[----:B------:R-:W-:Y:S05]  /*9ef0*/  BPT.TRAP 0x1 ;  /* 0x000000040000795c */ /* 0x000fea0000300000 */
[----:B------:R-:W-:-:S04]  /*9f00*/  HFMA2 R3, -RZ, RZ, 0, 0 ;  /* 0x00000000ff037431 */ /* 0x000fc800000001ff */
[----:B------:R-:W-:Y:S05]  /*9f10*/  RET.REL.NODEC R2 `(_ZN7cutlass13device_kernelINS_4gemm6kernel13GemmUniversalIN4cute5tupleIJiiiiEEENS1_10collective13CollectiveMmaINS1_35MainloopSm100TmaUmmaWarpSpecializedILi8ELi2ELi4ENS5_IJNS4_1CILi2EEESB_NSA_ILi1EEEEEEEENS5_IJNSA_ILi256EEENSA_ILi128EEESG_EEEaNS5_IJlSC_lEEEaSI_NS4_8TiledMMAINS4_8MMA_AtomIJNS4_21SM100_MMA_S8_2x1SM_SSIaaiLi256ELi128ELNS4_4UMMA5MajorE0ELSN_0ELNSM_8SaturateE0EEEEEENS4_6LayoutINS5_IJSC_SC_SC_EEENS5_IJNSA_ILi0EEEST_ST_EEEEENS5_IJNS4_10UnderscoreESW_SW_EEEEENS4_28SM100_TMA_2SM_LOAD_MULTICASTENS4_14ComposedLayoutINS4_7SwizzleILi3ELi4ELi3EEENS4_18smem_ptr_flag_bitsILi8EEENSR_INS5_IJNSA_ILi8EEESG_EEENS5_IJSG_SC_EEEEEEEvNS4_8identityENS4_18SM100_TMA_2SM_LOADES19_vS1A_EENS_8epilogue10collective18CollectiveEpilogueINS1D_23Sm100TmaWarpSpecializedILi2ELi2ELi64ELb0ELb0EEEJNS5_IJSG_SG_SG_EEENS5_IJNSR_ISG_SC_EENSR_INSA_ILi64EEESC_EEEEEaSI_aSI_NS1D_6fusion15FusionCallbacksIS1H_NS1N_17LinearCombinationIaiaiLNS_15FloatRoundStyleE2EEES1I_S1M_JEEENS4_5SM1004TMEM4LOAD26SM100_TMEM_LOAD_32dp32b64xENS4_13SM90_TMA_LOADENS10_INS11_ILi2ELi4ELi3EEES14_NSR_INS5_IJS15_S1K_EEENS5_IJS1K_SC_EEEEEEENS4_39AutoVectorizingCopyWithAssumedAlignmentILi128EEENS4_14SM90_TMA_STOREES22_S24_S24_EEEvvEEEEvNT_6ParamsE) ;  /* 0xffffff6002387950 */ /* 0x000fea0003c3ffff */
        .weak           $__internal_1_$__cuda_sm10x_tcgen05_guardrail_trap_phase_invalid_during_alloc
        .type           $__internal_1_$__cuda_sm10x_tcgen05_guardrail_trap_phase_invalid_during_alloc,@function
        .size           $__internal_1_$__cuda_sm10x_tcgen05_guardrail_trap_phase_invalid_during_alloc,($__internal_2_$__cuda_sm10x_tcgen05_guardrail_trap_unallocated_columns_being_dealloced - $__internal_1_$__cuda_sm10x_tcgen05_guardrail_trap_phase_invalid_during_alloc)
$__internal_1_$__cuda_sm10x_tcgen05_guardrail_trap_phase_invalid_during_alloc:
[----:B------:R-:W-:Y:S05]  /*9f20*/  BPT.TRAP 0x1 ;  /* 0x000000040000795c */ /* 0x000fea0000300000 */
[----:B------:R-:W-:-:S04]  /*9f30*/  MOV R5, 0x0 ;  /* 0x0000000000057802 */ /* 0x000fc80000000f00 */
[----:B------:R-:W-:Y:S05]  /*9f40*/  RET.REL.NODEC R4 `(_ZN7cutlass13device_kernelINS_4gemm6kernel13GemmUniversalIN4cute5tupleIJiiiiEEENS1_10collective13CollectiveMmaINS1_35MainloopSm100TmaUmmaWarpSpecializedILi8ELi2ELi4ENS5_IJNS4_1CILi2EEESB_NSA_ILi1EEEEEEEENS5_IJNSA_ILi256EEENSA_ILi128EEESG_EEEaNS5_IJlSC_lEEEaSI_NS4_8TiledMMAINS4_8MMA_AtomIJNS4_21SM100_MMA_S8_2x1SM_SSIaaiLi256ELi128ELNS4_4UMMA5MajorE0ELSN_0ELNSM_8SaturateE0EEEEEENS4_6LayoutINS5_IJSC_SC_SC_EEENS5_IJNSA_ILi0EEEST_ST_EEEEENS5_IJNS4_10UnderscoreESW_SW_EEEEENS4_28SM100_TMA_2SM_LOAD_MULTICASTENS4_14ComposedLayoutINS4_7SwizzleILi3ELi4ELi3EEENS4_18smem_ptr_flag_bitsILi8EEENSR_INS5_IJNSA_ILi8EEESG_EEENS5_IJSG_SC_EEEEEEEvNS4_8identityENS4_18SM100_TMA_2SM_LOADES19_vS1A_EENS_8epilogue10collective18CollectiveEpilogueINS1D_23Sm100TmaWarpSpecializedILi2ELi2ELi64ELb0ELb0EEEJNS5_IJSG_SG_SG_EEENS5_IJNSR_ISG_SC_EENSR_INSA_ILi64EEESC_EEEEEaSI_aSI_NS1D_6fusion15FusionCallbacksIS1H_NS1N_17LinearCombinationIaiaiLNS_15FloatRoundStyleE2EEES1I_S1M_JEEENS4_5SM1004TMEM4LOAD26SM100_TMEM_LOAD_32dp32b64xENS4_13SM90_TMA_LOADENS10_INS11_ILi2ELi4ELi3EEES14_NSR_INS5_IJS15_S1K_EEENS5_IJS1K_SC_EEEEEEENS4_39AutoVectorizingCopyWithAssumedAlignmentILi128EEENS4_14SM90_TMA_STOREES22_S24_S24_EEEvvEEEEvNT_6ParamsE) ;  /* 0xffffff60042c7950 */ /* 0x000fea0003c3ffff */
        .weak           $__internal_2_$__cuda_sm10x_tcgen05_guardrail_trap_unallocated_columns_being_dealloced
        .type           $__internal_2_$__cuda_sm10x_tcgen05_guardrail_trap_unallocated_columns_being_dealloced,@function
        .size           $__internal_2_$__cuda_sm10x_tcgen05_guardrail_trap_unallocated_columns_being_dealloced,(.L_x_175 - $__internal_2_$__cuda_sm10x_tcgen05_guardrail_trap_unallocated_columns_being_dealloced)
$__internal_2_$__cuda_sm10x_tcgen05_guardrail_trap_unallocated_columns_being_dealloced:
[----:B------:R-:W-:Y:S05]  /*9f50*/  BPT.TRAP 0x1 ;  /* 0x000000040000795c */ /* 0x000fea0000300000 */
[----:B------:R-:W-:-:S04]  /*9f60*/  HFMA2 R3, -RZ, RZ, 0, 0 ;  /* 0x00000000ff037431 */ /* 0x000fc800000001ff */
[----:B------:R-:W-:Y:S05]  /*9f70*/  RET.REL.NODEC R2 `(_ZN7cutlass13device_kernelINS_4gemm6kernel13GemmUniversalIN4cute5tupleIJiiiiEEENS1_10collective13CollectiveMmaINS1_35MainloopSm100TmaUmmaWarpSpecializedILi8ELi2ELi4ENS5_IJNS4_1CILi2EEESB_NSA_ILi1EEEEEEEENS5_IJNSA_ILi256EEENSA_ILi128EEESG_EEEaNS5_IJlSC_lEEEaSI_NS4_8TiledMMAINS4_8MMA_AtomIJNS4_21SM100_MMA_S8_2x1SM_SSIaaiLi256ELi128ELNS4_4UMMA5MajorE0ELSN_0ELNSM_8SaturateE0EEEEEENS4_6LayoutINS5_IJSC_SC_SC_EEENS5_IJNSA_ILi0EEEST_ST_EEEEENS5_IJNS4_10UnderscoreESW_SW_EEEEENS4_28SM100_TMA_2SM_LOAD_MULTICASTENS4_14ComposedLayoutINS4_7SwizzleILi3ELi4ELi3EEENS4_18smem_ptr_flag_bitsILi8EEENSR_INS5_IJNSA_ILi8EEESG_EEENS5_IJSG_SC_EEEEEEEvNS4_8identityENS4_18SM100_TMA_2SM_LOADES19_vS1A_EENS_8epilogue10collective18CollectiveEpilogueINS1D_23Sm100TmaWarpSpecializedILi2ELi2ELi64ELb0ELb0EEEJNS5_IJSG_SG_SG_EEENS5_IJNSR_ISG_SC_EENSR_INSA_ILi64EEESC_EEEEEaSI_aSI_NS1D_6fusion15FusionCallbacksIS1H_NS1N_17LinearCombinationIaiaiLNS_15FloatRoundStyleE2EEES1I_S1M_JEEENS4_5SM1004TMEM4LOAD26SM100_TMEM_LOAD_32dp32b64xENS4_13SM90_TMA_LOADENS10_INS11_ILi2ELi4ELi3EEES14_NSR_INS5_IJS15_S1K_EEENS5_IJS1K_SC_EEEEEEENS4_39AutoVectorizingCopyWithAssumedAlignmentILi128EEENS4_14SM90_TMA_STOREES22_S24_S24_EEEvvEEEEvNT_6ParamsE) ;  /* 0xffffff6002207950 */ /* 0x000fea0003c3ffff */
.L_x_174:
[----:B------:R-:W-:-:S00]  /*9f80*/  BRA `(.L_x_174) ;  /* 0xfffffffc00fc7947 */ /* 0x000fc0000383ffff */
[----:B------:R-:W-:-:S00]  /*9f90*/  NOP ;  /* 0x0000000000007918 */ /* 0x000fc00000000000 */
        /* <DEDUP_REMOVED lines=14> */
.L_x_175:


//--------------------- .nv.global.init           --------------------------
	.section	.nv.global.init,"aw",@progbits
.nv.global.init:
	.type		$str$27,@object
	.size		$str$27,($str$28 - $str$27)
$str$27:
        /*0000*/ 	.byte	0x28, 0x61, 0x64, 0x64, 0x72, 0x65, 0x73, 0x73, 0x20, 0x26, 0x20, 0x6d, 0x61, 0x73, 0x6b, 0x29
        /*0010*/ 	.byte	0x20, 0x3d, 0x3d, 0x20, 0x30, 0x00
	.type		$str$28,@object
	.size		$str$28,($str$26 - $str$28)
$str$28:
        /*0016*/ 	.byte	0x2f, 0x74, 0x6d, 0x70, 0x2f, 0x63, 0x75, 0x74, 0x6c, 0x61, 0x73, 0x73, 0x5f, 0x73, 0x77, 0x65
        /*0026*/ 	.byte	0x65, 0x70, 0x5f, 0x73, 0x72, 0x63, 0x2f, 0x69, 0x6e, 0x63, 0x6c, 0x75, 0x64, 0x65, 0x2f, 0x63
        /*0036*/ 	.byte	0x75, 0x74, 0x65, 0x2f, 0x70, 0x6f, 0x69, 0x6e, 0x74, 0x65, 0x72, 0x5f, 0x66, 0x6c, 0x61, 0x67
        /*0046*/ 	.byte	0x67, 0x65, 0x64, 0x2e, 0x68, 0x70, 0x70, 0x00
	.type		$str$26,@object
	.size		$str$26,($str$25 - $str$26)
$str$26:
        /*004e*/ 	.byte	0x2f, 0x74, 0x6d, 0x70, 0x2f, 0x63, 0x75, 0x74, 0x6c, 0x61, 0x73, 0x73, 0x5f, 0x73, 0x77, 0x65
        /*005e*/ 	.byte	0x65, 0x70, 0x5f, 0x73, 0x72, 0x63, 0x2f, 0x69, 0x6e, 0x63, 0x6c, 0x75, 0x64, 0x65, 0x2f, 0x63
        /*006e*/ 	.byte	0x75, 0x74, 0x65, 0x2f, 0x61, 0x74, 0x6f, 0x6d, 0x2f, 0x63, 0x6f, 0x70, 0x79, 0x5f, 0x74, 0x72
        /*007e*/ 	.byte	0x61, 0x69, 0x74, 0x73, 0x5f, 0x73, 0x6d, 0x31, 0x30, 0x30, 0x2e, 0x68, 0x70, 0x70, 0x00
	.type		$str$25,@object
	.size		$str$25,(__unnamed_1 - $str$25)
$str$25:
        /*008d*/ 	.byte	0x28, 0x28, 0x75, 0x69, 0x6e, 0x74, 0x33, 0x32, 0x5f, 0x74, 0x28, 0x74, 0x68, 0x72, 0x65, 0x61
        /*009d*/ 	.byte	0x64, 0x49, 0x64, 0x78, 0x2e, 0x78, 0x29, 0x20, 0x2f, 0x20, 0x33, 0x32, 0x29, 0x20, 0x25, 0x20
        /*00ad*/ 	.byte	0x34, 0x29, 0x20, 0x3d, 0x3d, 0x20, 0x28, 0x28, 0x28, 0x74, 0x6d, 0x65, 0x6d, 0x5f, 0x61, 0x64
        /*00bd*/ 	.byte	0x64, 0x72, 0x20, 0x3e, 0x3e, 0x20, 0x31, 0x36, 0x29, 0x20, 0x2f, 0x20, 0x33, 0x32, 0x29, 0x20
        /*00cd*/ 	.byte	0x25, 0x20, 0x34, 0x29, 0x00
	.type		__unnamed_1,@object
	.size		__unnamed_1,(__unnamed_2 - __unnamed_1)
__unnamed_1:
        /*00d2*/ 	.byte	0x61, 0x75, 0x74, 0x6f, 0x20, 0x63, 0x75, 0x74, 0x65, 0x3a, 0x3a, 0x61, 0x73, 0x5f, 0x70, 0x6f
        /* <DEDUP_REMOVED lines=24> */
        /*0262*/ 	.byte	0x5d, 0x00
	.type		__unnamed_2,@object
	.size		__unnamed_2,(.L_2 - __unnamed_2)
__unnamed_2:
        /* <DEDUP_REMOVED lines=42> */
        /*0504*/ 	.byte	0x43, 0x3c, 0x30, 0x3e, 0x3e, 0x3e, 0x3e, 0x5d, 0x00
.L_2:


//--------------------- .nv.shared._ZN7cutlass13device_kernelINS_4gemm6kernel13GemmUniversalIN4cute5tupleIJiiiiEEENS1_10collective13CollectiveMmaINS1_35MainloopSm100TmaUmmaWarpSpecializedILi8ELi2ELi4ENS5_IJNS4_1CILi2EEESB_NSA_ILi1EEEEEEEENS5_IJNSA_ILi256EEENSA_ILi128EEESG_EEEaNS5_IJlSC_lEEEaSI_NS4_8TiledMMAINS4_8MMA_AtomIJNS4_21SM100_MMA_S8_2x1SM_SSIaaiLi256ELi128ELNS4_4UMMA5MajorE0ELSN_0ELNSM_8SaturateE0EEEEEENS4_6LayoutINS5_IJSC_SC_SC_EEENS5_IJNSA_ILi0EEEST_ST_EEEEENS5_IJNS4_10UnderscoreESW_SW_EEEEENS4_28SM100_TMA_2SM_LOAD_MULTICASTENS4_14ComposedLayoutINS4_7SwizzleILi3ELi4ELi3EEENS4_18smem_ptr_flag_bitsILi8EEENSR_INS5_IJNSA_ILi8EEESG_EEENS5_IJSG_SC_EEEEEEEvNS4_8identityENS4_18SM100_TMA_2SM_LOADES19_vS1A_EENS_8epilogue10collective18CollectiveEpilogueINS1D_23Sm100TmaWarpSpecializedILi2ELi2ELi64ELb0ELb0EEEJNS5_IJSG_SG_SG_EEENS5_IJNSR_ISG_SC_EENSR_INSA_ILi64EEESC_EEEEEaSI_aSI_NS1D_6fusion15FusionCallbacksIS1H_NS1N_17LinearCombinationIaiaiLNS_15FloatRoundStyleE2EEES1I_S1M_JEEENS4_5SM1004TMEM4LOAD26SM100_TMEM_LOAD_32dp32b64xENS4_13SM90_TMA_LOADENS10_INS11_ILi2ELi4ELi3EEES14_NSR_INS5_IJS15_S1K_EEENS5_IJS1K_SC_EEEEEEENS4_39AutoVectorizingCopyWithAssumedAlignmentILi128EEENS4_14SM90_TMA_STOREES22_S24_S24_EEEvvEEEEvNT_6ParamsE --------------------------
	.section	.nv.shared._ZN7cutlass13device_kernelINS_4gemm6kernel13GemmUniversalIN4cute5tupleIJiiiiEEENS1_10collective13CollectiveMmaINS1_35MainloopSm100TmaUmmaWarpSpecializedILi8ELi2ELi4ENS5_IJNS4_1CILi2EEESB_NSA_ILi1EEEEEEEENS5_IJNSA_ILi256EEENSA_ILi128EEESG_EEEaNS5_IJlSC_lEEEaSI_NS4_8TiledMMAINS4_8MMA_AtomIJNS4_21SM100_MMA_S8_2x1SM_SSIaaiLi256ELi128ELNS4_4UMMA5MajorE0ELSN_0ELNSM_8SaturateE0EEEEEENS4_6LayoutINS5_IJSC_SC_SC_EEENS5_IJNSA_ILi0EEEST_ST_EEEEENS5_IJNS4_10UnderscoreESW_SW_EEEEENS4_28SM100_TMA_2SM_LOAD_MULTICASTENS4_14ComposedLayoutINS4_7SwizzleILi3ELi4ELi3EEENS4_18smem_ptr_flag_bitsILi8EEENSR_INS5_IJNSA_ILi8EEESG_EEENS5_IJSG_SC_EEEEEEEvNS4_8identityENS4_18SM100_TMA_2SM_LOADES19_vS1A_EENS_8epilogue10collective18CollectiveEpilogueINS1D_23Sm100TmaWarpSpecializedILi2ELi2ELi64ELb0ELb0EEEJNS5_IJSG_SG_SG_EEENS5_IJNSR_ISG_SC_EENSR_INSA_ILi64EEESC_EEEEEaSI_aSI_NS1D_6fusion15FusionCallbacksIS1H_NS1N_17LinearCombinationIaiaiLNS_15FloatRoundStyleE2EEES1I_S1M_JEEENS4_5SM1004TMEM4LOAD26SM100_TMEM_LOAD_32dp32b64xENS4_13SM90_TMA_LOADENS10_INS11_ILi2ELi4ELi3EEES14_NSR_INS5_IJS15_S1K_EEENS5_IJS1K_SC_EEEEEEENS4_39AutoVectorizingCopyWithAssumedAlignmentILi128EEENS4_14SM90_TMA_STOREES22_S24_S24_EEEvvEEEEvNT_6ParamsE,"aw",@nobits
	.sectionflags	@""
	.align	16
	.zero		1024


//--------------------- .nv.shared.reserved.0     --------------------------
	.section	.nv.shared.reserved.0,"aw",@nobits
	.weak		__nv_reservedSMEM_offset_0_alias
	.size		__nv_reservedSMEM_offset_0_alias, 0, 64
	.other		__nv_reservedSMEM_offset_0_alias,@"STO_CUDA_RESERVED_SHARED STV_DEFAULT"
__nv_reservedSMEM_offset_0_alias:
	.zero		0
.nv.shared.reserved.0:
	.zero		64
	.weak		__nv_reservedSMEM_tcgen05_partition
	.type		__nv_reservedSMEM_tcgen05_partition,@object
	.size		__nv_reservedSMEM_tcgen05_partition,(.L_0 - __nv_reservedSMEM_tcgen05_partition)
__nv_reservedSMEM_tcgen05_partition:
	.zero		32
.L_0:


//--------------------- .nv.global                --------------------------
	.section	.nv.global,"aw",@nobits
.nv.global:
	.type		_ZN39_INTERNAL_b19845c4_4_k_cu_76a17290_93554cute1_E,@object
	.size		_ZN39_INTERNAL_b19845c4_4_k_cu_76a17290_93554cute1_E,(_ZN39_INTERNAL_b19845c4_4_k_cu_76a17290_93554cuda3std3__45__cpo6cbeginE - _ZN39_INTERNAL_b19845c4_4_k_cu_76a17290_93554cute1_E)
_ZN39_INTERNAL_b19845c4_4_k_cu_76a17290_93554cute1_E:
	.zero		1
	.type		_ZN39_INTERNAL_b19845c4_4_k_cu_76a17290_93554cuda3std3__45__cpo6cbeginE,@object
	.size		_ZN39_INTERNAL_b19845c4_4_k_cu_76a17290_93554cuda3std3__45__cpo6cbeginE,(_ZN39_INTERNAL_b19845c4_4_k_cu_76a17290_93554cuda3std3__48in_placeE - _ZN39_INTERNAL_b19845c4_4_k_cu_76a17290_93554cuda3std3__45__cpo6cbeginE)
_ZN39_INTERNAL_b19845c4_4_k_cu_76a17290_93554cuda3std3__45__cpo6cbeginE:
	.zero		1
	.type		_ZN39_INTERNAL_b19845c4_4_k_cu_76a17290_93554cuda3std3__48in_placeE,@object
	.size		_ZN39_INTERNAL_b19845c4_4_k_cu_76a17290_93554cuda3std3__48in_placeE,(_ZN39_INTERNAL_b19845c4_4_k_cu_76a17290_93554cuda3std6ranges3__45__cpo9iter_moveE - _ZN39_INTERNAL_b19845c4_4_k_cu_76a17290_93554cuda3std3__48in_placeE)
_ZN39_INTERNAL_b19845c4_4_k_cu_76a17290_93554cuda3std3__48in_placeE:
	.zero		1
	.type		_ZN39_INTERNAL_b19845c4_4_k_cu_76a17290_93554cuda3std6ranges3__45__cpo9iter_moveE,@object
	.size		_ZN39_INTERNAL_b19845c4_4_k_cu_76a17290_93554cuda3std6ranges3__45__cpo9iter_moveE,(_ZN39_INTERNAL_b19845c4_4_k_cu_76a17290_93554cuda3std3__45__cpo5beginE - _ZN39_INTERNAL_b19845c4_4_k_cu_76a17290_93554cuda3std6ranges3__45__cpo9iter_moveE)
_ZN39_INTERNAL_b19845c4_4_k_cu_76a17290_93554cuda3std6ranges3__45__cpo9iter_moveE:
	.zero		1
	.type		_ZN39_INTERNAL_b19845c4_4_k_cu_76a17290_93554cuda3std3__45__cpo5beginE,@object
	.size		_ZN39_INTERNAL_b19845c4_4_k_cu_76a17290_93554cuda3std3__45__cpo5beginE,(_ZN39_INTERNAL_b19845c4_4_k_cu_76a17290_93554cuda3std3__441_GLOBAL__N__b19845c4_4_k_cu_76a17290_93556ignoreE - _ZN39_INTERNAL_b19845c4_4_k_cu_76a17290_93554cuda3std3__45__cpo5beginE)
_ZN39_INTERNAL_b19845c4_4_k_cu_76a17290_93554cuda3std3__45__cpo5beginE:
	.zero		1
	.type		_ZN39_INTERNAL_b19845c4_4_k_cu_76a17290_93554cuda3std3__441_GLOBAL__N__b19845c4_4_k_cu_76a17290_93556ignoreE,@object
	.size		_ZN39_INTERNAL_b19845c4_4_k_cu_76a17290_93554cuda3std3__441_GLOBAL__N__b19845c4_4_k_cu_76a17290_93556ignoreE,(_ZN39_INTERNAL_b19845c4_4_k_cu_76a17290_93554cute7productE - _ZN39_INTERNAL_b19845c4_4_k_cu_76a17290_93554cuda3std3__441_GLOBAL__N__b19845c4_4_k_cu_76a17290_93556ignoreE)
_ZN39_INTERNAL_b19845c4_4_k_cu_76a17290_93554cuda3std3__441_GLOBAL__N__b19845c4_4_k_cu_76a17290_93556ignoreE:
	.zero		1
	.type		_ZN39_INTERNAL_b19845c4_4_k_cu_76a17290_93554cute7productE,@object
	.size		_ZN39_INTERNAL_b19845c4_4_k_cu_76a17290_93554cute7productE,(_ZN39_INTERNAL_b19845c4_4_k_cu_76a17290_93554cuda3std3__45__cpo3endE - _ZN39_INTERNAL_b19845c4_4_k_cu_76a17290_93554cute7productE)
_ZN39_INTERNAL_b19845c4_4_k_cu_76a17290_93554cute7productE:
	.zero		1
	.type		_ZN39_INTERNAL_b19845c4_4_k_cu_76a17290_93554cuda3std3__45__cpo3endE,@object
	.size		_ZN39_INTERNAL_b19845c4_4_k_cu_76a17290_93554cuda3std3__45__cpo3endE,(_ZN39_INTERNAL_b19845c4_4_k_cu_76a17290_93554cuda3std3__419piecewise_constructE - _ZN39_INTERNAL_b19845c4_4_k_cu_76a17290_93554cuda3std3__45__cpo3endE)
_ZN39_INTERNAL_b19845c4_4_k_cu_76a17290_93554cuda3std3__45__cpo3endE:
	.zero		1
	.type		_ZN39_INTERNAL_b19845c4_4_k_cu_76a17290_93554cuda3std3__419piecewise_constructE,@object
	.size		_ZN39_INTERNAL_b19845c4_4_k_cu_76a17290_93554cuda3std3__419piecewise_constructE,(_ZN39_INTERNAL_b19845c4_4_k_cu_76a17290_93554cuda3std3__45__cpo4cendE - _ZN39_INTERNAL_b19845c4_4_k_cu_76a17290_93554cuda3std3__419piecewise_constructE)
_ZN39_INTERNAL_b19845c4_4_k_cu_76a17290_93554cuda3std3__419piecewise_constructE:
	.zero		1
	.type		_ZN39_INTERNAL_b19845c4_4_k_cu_76a17290_93554cuda3std3__45__cpo4cendE,@object
	.size		_ZN39_INTERNAL_b19845c4_4_k_cu_76a17290_93554cuda3std3__45__cpo4cendE,(_ZN39_INTERNAL_b19845c4_4_k_cu_76a17290_93554cuda3std6ranges3__45__cpo4swapE - _ZN39_INTERNAL_b19845c4_4_k_cu_76a17290_93554cuda3std3__45__cpo4cendE)
_ZN39_INTERNAL_b19845c4_4_k_cu_76a17290_93554cuda3std3__45__cpo4cendE:
	.zero		1
	.type		_ZN39_INTERNAL_b19845c4_4_k_cu_76a17290_93554cuda3std6ranges3__45__cpo4swapE,@object
	.size		_ZN39_INTERNAL_b19845c4_4_k_cu_76a17290_93554cuda3std6ranges3__45__cpo4swapE,(.L_10 - _ZN39_INTERNAL_b19845c4_4_k_cu_76a17290_93554cuda3std6ranges3__45__cpo4swapE)
_ZN39_INTERNAL_b19845c4_4_k_cu_76a17290_93554cuda3std6ranges3__45__cpo4swapE:
	.zero		1
.L_10:


//--------------------- .nv.constant0._ZN7cutlass13device_kernelINS_4gemm6kernel13GemmUniversalIN4cute5tupleIJiiiiEEENS1_10collective13CollectiveMmaINS1_35MainloopSm100TmaUmmaWarpSpecializedILi8ELi2ELi4ENS5_IJNS4_1CILi2EEESB_NSA_ILi1EEEEEEEENS5_IJNSA_ILi256EEENSA_ILi128EEESG_EEEaNS5_IJlSC_lEEEaSI_NS4_8TiledMMAINS4_8MMA_AtomIJNS4_21SM100_MMA_S8_2x1SM_SSIaaiLi256ELi128ELNS4_4UMMA5MajorE0ELSN_0ELNSM_8SaturateE0EEEEEENS4_6LayoutINS5_IJSC_SC_SC_EEENS5_IJNSA_ILi0EEEST_ST_EEEEENS5_IJNS4_10UnderscoreESW_SW_EEEEENS4_28SM100_TMA_2SM_LOAD_MULTICASTENS4_14ComposedLayoutINS4_7SwizzleILi3ELi4ELi3EEENS4_18smem_ptr_flag_bitsILi8EEENSR_INS5_IJNSA_ILi8EEESG_EEENS5_IJSG_SC_EEEEEEEvNS4_8identityENS4_18SM100_TMA_2SM_LOADES19_vS1A_EENS_8epilogue10collective18CollectiveEpilogueINS1D_23Sm100TmaWarpSpecializedILi2ELi2ELi64ELb0ELb0EEEJNS5_IJSG_SG_SG_EEENS5_IJNSR_ISG_SC_EENSR_INSA_ILi64EEESC_EEEEEaSI_aSI_NS1D_6fusion15FusionCallbacksIS1H_NS1N_17LinearCombinationIaiaiLNS_15FloatRoundStyleE2EEES1I_S1M_JEEENS4_5SM1004TMEM4LOAD26SM100_TMEM_LOAD_32dp32b64xENS4_13SM90_TMA_LOADENS10_INS11_ILi2ELi4ELi3EEES14_NSR_INS5_IJS15_S1K_EEENS5_IJS1K_SC_EEEEEEENS4_39AutoVectorizingCopyWithAssumedAlignmentILi128EEENS4_14SM90_TMA_STOREES22_S24_S24_EEEvvEEEEvNT_6ParamsE --------------------------
	.section	.nv.constant0._ZN7cutlass13device_kernelINS_4gemm6kernel13GemmUniversalIN4cute5tupleIJiiiiEEENS1_10collective13CollectiveMmaINS1_35MainloopSm100TmaUmmaWarpSpecializedILi8ELi2ELi4ENS5_IJNS4_1CILi2EEESB_NSA_ILi1EEEEEEEENS5_IJNSA_ILi256EEENSA_ILi128EEESG_EEEaNS5_IJlSC_lEEEaSI_NS4_8TiledMMAINS4_8MMA_AtomIJNS4_21SM100_MMA_S8_2x1SM_SSIaaiLi256ELi128ELNS4_4UMMA5MajorE0ELSN_0ELNSM_8SaturateE0EEEEEENS4_6LayoutINS5_IJSC_SC_SC_EEENS5_IJNSA_ILi0EEEST_ST_EEEEENS5_IJNS4_10UnderscoreESW_SW_EEEEENS4_28SM100_TMA_2SM_LOAD_MULTICASTENS4_14ComposedLayoutINS4_7SwizzleILi3ELi4ELi3EEENS4_18smem_ptr_flag_bitsILi8EEENSR_INS5_IJNSA_ILi8EEESG_EEENS5_IJSG_SC_EEEEEEEvNS4_8identityENS4_18SM100_TMA_2SM_LOADES19_vS1A_EENS_8epilogue10collective18CollectiveEpilogueINS1D_23Sm100TmaWarpSpecializedILi2ELi2ELi64ELb0ELb0EEEJNS5_IJSG_SG_SG_EEENS5_IJNSR_ISG_SC_EENSR_INSA_ILi64EEESC_EEEEEaSI_aSI_NS1D_6fusion15FusionCallbacksIS1H_NS1N_17LinearCombinationIaiaiLNS_15FloatRoundStyleE2EEES1I_S1M_JEEENS4_5SM1004TMEM4LOAD26SM100_TMEM_LOAD_32dp32b64xENS4_13SM90_TMA_LOADENS10_INS11_ILi2ELi4ELi3EEES14_NSR_INS5_IJS15_S1K_EEENS5_IJS1K_SC_EEEEEEENS4_39AutoVectorizingCopyWithAssumedAlignmentILi128EEENS4_14SM90_TMA_STOREES22_S24_S24_EEEvvEEEEvNT_6ParamsE,"a",@progbits
	.sectionflags	@""
	.align	4
.nv.constant0._ZN7cutlass13device_kernelINS_4gemm6kernel13GemmUniversalIN4cute5tupleIJiiiiEEENS1_10collective13CollectiveMmaINS1_35MainloopSm100TmaUmmaWarpSpecializedILi8ELi2ELi4ENS5_IJNS4_1CILi2EEESB_NSA_ILi1EEEEEEEENS5_IJNSA_ILi256EEENSA_ILi128EEESG_EEEaNS5_IJlSC_lEEEaSI_NS4_8TiledMMAINS4_8MMA_AtomIJNS4_21SM100_MMA_S8_2x1SM_SSIaaiLi256ELi128ELNS4_4UMMA5MajorE0ELSN_0ELNSM_8SaturateE0EEEEEENS4_6LayoutINS5_IJSC_SC_SC_EEENS5_IJNSA_ILi0EEEST_ST_EEEEENS5_IJNS4_10UnderscoreESW_SW_EEEEENS4_28SM100_TMA_2SM_LOAD_MULTICASTENS4_14ComposedLayoutINS4_7SwizzleILi3ELi4ELi3EEENS4_18smem_ptr_flag_bitsILi8EEENSR_INS5_IJNSA_ILi8EEESG_EEENS5_IJSG_SC_EEEEEEEvNS4_8identityENS4_18SM100_TMA_2SM_LOADES19_vS1A_EENS_8epilogue10collective18CollectiveEpilogueINS1D_23Sm100TmaWarpSpecializedILi2ELi2ELi64ELb0ELb0EEEJNS5_IJSG_SG_SG_EEENS5_IJNSR_ISG_SC_EENSR_INSA_ILi64EEESC_EEEEEaSI_aSI_NS1D_6fusion15FusionCallbacksIS1H_NS1N_17LinearCombinationIaiaiLNS_15FloatRoundStyleE2EEES1I_S1M_JEEENS4_5SM1004TMEM4LOAD26SM100_TMEM_LOAD_32dp32b64xENS4_13SM90_TMA_LOADENS10_INS11_ILi2ELi4ELi3EEES14_NSR_INS5_IJS15_S1K_EEENS5_IJS1K_SC_EEEEEEENS4_39AutoVectorizingCopyWithAssumedAlignmentILi128EEENS4_14SM90_TMA_STOREES22_S24_S24_EEEvvEEEEvNT_6ParamsE:
	.zero		2944


//--------------------- SYMBOLS --------------------------

	.type		.nv.reservedSmem.offset0,@object
	.size		.nv.reservedSmem.offset0,0x4
	.type		.nv.reservedSmem.cap,@object
	.size		.nv.reservedSmem.cap,0x4
	.type		__assertfail,@function
